//
// Generated by NVIDIA NVVM Compiler
//
// Compiler Build ID: CL-36424714
// Cuda compilation tools, release 13.0, V13.0.88
// Based on NVVM 20.0.0
//

.version 9.0
.target sm_100
.address_size 64

	// .globl	_Z24perform_float_operationsPfS_S_
.global .align 1 .b8 _ZN34_INTERNAL_f718fc8e_4_k_cu_7c3409624cuda3std3__45__cpo5beginE[1];
.global .align 1 .b8 _ZN34_INTERNAL_f718fc8e_4_k_cu_7c3409624cuda3std3__45__cpo3endE[1];
.global .align 1 .b8 _ZN34_INTERNAL_f718fc8e_4_k_cu_7c3409624cuda3std3__45__cpo6cbeginE[1];
.global .align 1 .b8 _ZN34_INTERNAL_f718fc8e_4_k_cu_7c3409624cuda3std3__45__cpo4cendE[1];
.global .align 1 .b8 _ZN34_INTERNAL_f718fc8e_4_k_cu_7c3409624cuda3std3__45__cpo6rbeginE[1];
.global .align 1 .b8 _ZN34_INTERNAL_f718fc8e_4_k_cu_7c3409624cuda3std3__45__cpo4rendE[1];
.global .align 1 .b8 _ZN34_INTERNAL_f718fc8e_4_k_cu_7c3409624cuda3std3__45__cpo7crbeginE[1];
.global .align 1 .b8 _ZN34_INTERNAL_f718fc8e_4_k_cu_7c3409624cuda3std3__45__cpo5crendE[1];
.global .align 1 .b8 _ZN34_INTERNAL_f718fc8e_4_k_cu_7c3409624cuda3std3__436_GLOBAL__N__f718fc8e_4_k_cu_7c3409626ignoreE[1];
.global .align 1 .b8 _ZN34_INTERNAL_f718fc8e_4_k_cu_7c3409624cuda3std3__419piecewise_constructE[1];
.global .align 1 .b8 _ZN34_INTERNAL_f718fc8e_4_k_cu_7c3409624cuda3std3__48in_placeE[1];
.global .align 1 .b8 _ZN34_INTERNAL_f718fc8e_4_k_cu_7c3409624cuda3std3__420unreachable_sentinelE[1];
.global .align 1 .b8 _ZN34_INTERNAL_f718fc8e_4_k_cu_7c3409624cuda3std3__47nulloptE[1];
.global .align 1 .b8 _ZN34_INTERNAL_f718fc8e_4_k_cu_7c3409624cuda3std3__48unexpectE[1];
.global .align 1 .b8 _ZN34_INTERNAL_f718fc8e_4_k_cu_7c3409624cuda3std6ranges3__45__cpo4swapE[1];
.global .align 1 .b8 _ZN34_INTERNAL_f718fc8e_4_k_cu_7c3409624cuda3std6ranges3__45__cpo9iter_moveE[1];
.global .align 1 .b8 _ZN34_INTERNAL_f718fc8e_4_k_cu_7c3409624cuda3std6ranges3__45__cpo5beginE[1];
.global .align 1 .b8 _ZN34_INTERNAL_f718fc8e_4_k_cu_7c3409624cuda3std6ranges3__45__cpo3endE[1];
.global .align 1 .b8 _ZN34_INTERNAL_f718fc8e_4_k_cu_7c3409624cuda3std6ranges3__45__cpo6cbeginE[1];
.global .align 1 .b8 _ZN34_INTERNAL_f718fc8e_4_k_cu_7c3409624cuda3std6ranges3__45__cpo4cendE[1];
.global .align 1 .b8 _ZN34_INTERNAL_f718fc8e_4_k_cu_7c3409624cuda3std6ranges3__45__cpo7advanceE[1];
.global .align 1 .b8 _ZN34_INTERNAL_f718fc8e_4_k_cu_7c3409624cuda3std6ranges3__45__cpo9iter_swapE[1];
.global .align 1 .b8 _ZN34_INTERNAL_f718fc8e_4_k_cu_7c3409624cuda3std6ranges3__45__cpo4nextE[1];
.global .align 1 .b8 _ZN34_INTERNAL_f718fc8e_4_k_cu_7c3409624cuda3std6ranges3__45__cpo4prevE[1];
.global .align 1 .b8 _ZN34_INTERNAL_f718fc8e_4_k_cu_7c3409624cuda3std6ranges3__45__cpo4dataE[1];
.global .align 1 .b8 _ZN34_INTERNAL_f718fc8e_4_k_cu_7c3409624cuda3std6ranges3__45__cpo5cdataE[1];
.global .align 1 .b8 _ZN34_INTERNAL_f718fc8e_4_k_cu_7c3409624cuda3std6ranges3__45__cpo4sizeE[1];
.global .align 1 .b8 _ZN34_INTERNAL_f718fc8e_4_k_cu_7c3409624cuda3std6ranges3__45__cpo5ssizeE[1];
.global .align 1 .b8 _ZN34_INTERNAL_f718fc8e_4_k_cu_7c3409624cuda3std6ranges3__45__cpo8distanceE[1];
.global .align 1 .b8 _ZN34_INTERNAL_f718fc8e_4_k_cu_7c3409626thrust24THRUST_300001_SM_1000_NS8cuda_cub3parE[1];
.global .align 1 .b8 _ZN34_INTERNAL_f718fc8e_4_k_cu_7c3409626thrust24THRUST_300001_SM_1000_NS8cuda_cub10par_nosyncE[1];
.global .align 1 .b8 _ZN34_INTERNAL_f718fc8e_4_k_cu_7c3409626thrust24THRUST_300001_SM_1000_NS6system6detail10sequential3seqE[1];
.global .align 1 .b8 _ZN34_INTERNAL_f718fc8e_4_k_cu_7c3409626thrust24THRUST_300001_SM_1000_NS12placeholders2_1E[1];
.global .align 1 .b8 _ZN34_INTERNAL_f718fc8e_4_k_cu_7c3409626thrust24THRUST_300001_SM_1000_NS12placeholders2_2E[1];
.global .align 1 .b8 _ZN34_INTERNAL_f718fc8e_4_k_cu_7c3409626thrust24THRUST_300001_SM_1000_NS12placeholders2_3E[1];
.global .align 1 .b8 _ZN34_INTERNAL_f718fc8e_4_k_cu_7c3409626thrust24THRUST_300001_SM_1000_NS12placeholders2_4E[1];
.global .align 1 .b8 _ZN34_INTERNAL_f718fc8e_4_k_cu_7c3409626thrust24THRUST_300001_SM_1000_NS12placeholders2_5E[1];
.global .align 1 .b8 _ZN34_INTERNAL_f718fc8e_4_k_cu_7c3409626thrust24THRUST_300001_SM_1000_NS12placeholders2_6E[1];
.global .align 1 .b8 _ZN34_INTERNAL_f718fc8e_4_k_cu_7c3409626thrust24THRUST_300001_SM_1000_NS12placeholders2_7E[1];
.global .align 1 .b8 _ZN34_INTERNAL_f718fc8e_4_k_cu_7c3409626thrust24THRUST_300001_SM_1000_NS12placeholders2_8E[1];
.global .align 1 .b8 _ZN34_INTERNAL_f718fc8e_4_k_cu_7c3409626thrust24THRUST_300001_SM_1000_NS12placeholders2_9E[1];
.global .align 1 .b8 _ZN34_INTERNAL_f718fc8e_4_k_cu_7c3409626thrust24THRUST_300001_SM_1000_NS12placeholders3_10E[1];
.global .align 1 .b8 _ZN34_INTERNAL_f718fc8e_4_k_cu_7c3409626thrust24THRUST_300001_SM_1000_NS3seqE[1];

.visible .entry _Z24perform_float_operationsPfS_S_(
	.param .u64 .ptr .align 1 _Z24perform_float_operationsPfS_S__param_0,
	.param .u64 .ptr .align 1 _Z24perform_float_operationsPfS_S__param_1,
	.param .u64 .ptr .align 1 _Z24perform_float_operationsPfS_S__param_2
)
{
	.reg .b32 	%f<6>;
	.reg .b64 	%rd<7>;

	ld.param.u64 	%rd1, [_Z24perform_float_operationsPfS_S__param_0];
	ld.param.u64 	%rd2, [_Z24perform_float_operationsPfS_S__param_1];
	ld.param.u64 	%rd3, [_Z24perform_float_operationsPfS_S__param_2];
	cvta.to.global.u64 	%rd4, %rd3;
	cvta.to.global.u64 	%rd5, %rd2;
	cvta.to.global.u64 	%rd6, %rd1;
	ld.global.f32 	%f1, [%rd6];
	ld.global.f32 	%f2, [%rd5];
	add.f32 	%f3, %f1, %f2;
	st.global.f32 	[%rd4], %f3;
	mul.f32 	%f4, %f1, %f2;
	st.global.f32 	[%rd4+4], %f4;
	div.rn.f32 	%f5, %f1, %f2;
	st.global.f32 	[%rd4+8], %f5;
	ret;

}
	// .globl	_Z22perform_int_operationsPiS_S_
.visible .entry _Z22perform_int_operationsPiS_S_(
	.param .u64 .ptr .align 1 _Z22perform_int_operationsPiS_S__param_0,
	.param .u64 .ptr .align 1 _Z22perform_int_operationsPiS_S__param_1,
	.param .u64 .ptr .align 1 _Z22perform_int_operationsPiS_S__param_2
)
{
	.reg .b32 	%r<10>;
	.reg .b64 	%rd<7>;

	ld.param.u64 	%rd1, [_Z22perform_int_operationsPiS_S__param_0];
	ld.param.u64 	%rd2, [_Z22perform_int_operationsPiS_S__param_1];
	ld.param.u64 	%rd3, [_Z22perform_int_operationsPiS_S__param_2];
	cvta.to.global.u64 	%rd4, %rd3;
	cvta.to.global.u64 	%rd5, %rd2;
	cvta.to.global.u64 	%rd6, %rd1;
	ld.global.u32 	%r1, [%rd6];
	ld.global.u32 	%r2, [%rd5];
	add.s32 	%r3, %r2, %r1;
	st.global.u32 	[%rd4], %r3;
	mul.lo.s32 	%r4, %r2, %r1;
	st.global.u32 	[%rd4+4], %r4;
	div.s32 	%r5, %r1, %r2;
	st.global.u32 	[%rd4+8], %r5;
	mul.lo.s32 	%r6, %r5, %r2;
	sub.s32 	%r7, %r1, %r6;
	st.global.u32 	[%rd4+12], %r7;
	shr.s32 	%r8, %r1, 2;
	st.global.u32 	[%rd4+16], %r8;
	and.b32  	%r9, %r1, 3;
	st.global.u32 	[%rd4+20], %r9;
	ret;

}
	// .globl	_Z7int_addPiS_S_
.visible .entry _Z7int_addPiS_S_(
	.param .u64 .ptr .align 1 _Z7int_addPiS_S__param_0,
	.param .u64 .ptr .align 1 _Z7int_addPiS_S__param_1,
	.param .u64 .ptr .align 1 _Z7int_addPiS_S__param_2
)
{
	.reg .b32 	%r<4>;
	.reg .b64 	%rd<7>;

	ld.param.u64 	%rd1, [_Z7int_addPiS_S__param_0];
	ld.param.u64 	%rd2, [_Z7int_addPiS_S__param_1];
	ld.param.u64 	%rd3, [_Z7int_addPiS_S__param_2];
	cvta.to.global.u64 	%rd4, %rd3;
	cvta.to.global.u64 	%rd5, %rd2;
	cvta.to.global.u64 	%rd6, %rd1;
	ld.global.u32 	%r1, [%rd6];
	ld.global.u32 	%r2, [%rd5];
	add.s32 	%r3, %r2, %r1;
	st.global.u32 	[%rd4], %r3;
	ret;

}
	// .globl	_Z7int_mulPiS_S_
.visible .entry _Z7int_mulPiS_S_(
	.param .u64 .ptr .align 1 _Z7int_mulPiS_S__param_0,
	.param .u64 .ptr .align 1 _Z7int_mulPiS_S__param_1,
	.param .u64 .ptr .align 1 _Z7int_mulPiS_S__param_2
)
{
	.reg .b32 	%r<4>;
	.reg .b64 	%rd<7>;

	ld.param.u64 	%rd1, [_Z7int_mulPiS_S__param_0];
	ld.param.u64 	%rd2, [_Z7int_mulPiS_S__param_1];
	ld.param.u64 	%rd3, [_Z7int_mulPiS_S__param_2];
	cvta.to.global.u64 	%rd4, %rd3;
	cvta.to.global.u64 	%rd5, %rd2;
	cvta.to.global.u64 	%rd6, %rd1;
	ld.global.u32 	%r1, [%rd6];
	ld.global.u32 	%r2, [%rd5];
	mul.lo.s32 	%r3, %r2, %r1;
	st.global.u32 	[%rd4], %r3;
	ret;

}
	// .globl	_Z7int_divPiS_S_
.visible .entry _Z7int_divPiS_S_(
	.param .u64 .ptr .align 1 _Z7int_divPiS_S__param_0,
	.param .u64 .ptr .align 1 _Z7int_divPiS_S__param_1,
	.param .u64 .ptr .align 1 _Z7int_divPiS_S__param_2
)
{
	.reg .b32 	%r<4>;
	.reg .b64 	%rd<7>;

	ld.param.u64 	%rd1, [_Z7int_divPiS_S__param_0];
	ld.param.u64 	%rd2, [_Z7int_divPiS_S__param_1];
	ld.param.u64 	%rd3, [_Z7int_divPiS_S__param_2];
	cvta.to.global.u64 	%rd4, %rd3;
	cvta.to.global.u64 	%rd5, %rd2;
	cvta.to.global.u64 	%rd6, %rd1;
	ld.global.u32 	%r1, [%rd6];
	ld.global.u32 	%r2, [%rd5];
	div.s32 	%r3, %r1, %r2;
	st.global.u32 	[%rd4], %r3;
	ret;

}
	// .globl	_Z7int_modPiS_S_
.visible .entry _Z7int_modPiS_S_(
	.param .u64 .ptr .align 1 _Z7int_modPiS_S__param_0,
	.param .u64 .ptr .align 1 _Z7int_modPiS_S__param_1,
	.param .u64 .ptr .align 1 _Z7int_modPiS_S__param_2
)
{
	.reg .b32 	%r<4>;
	.reg .b64 	%rd<7>;

	ld.param.u64 	%rd1, [_Z7int_modPiS_S__param_0];
	ld.param.u64 	%rd2, [_Z7int_modPiS_S__param_1];
	ld.param.u64 	%rd3, [_Z7int_modPiS_S__param_2];
	cvta.to.global.u64 	%rd4, %rd3;
	cvta.to.global.u64 	%rd5, %rd2;
	cvta.to.global.u64 	%rd6, %rd1;
	ld.global.u32 	%r1, [%rd6];
	ld.global.u32 	%r2, [%rd5];
	rem.s32 	%r3, %r1, %r2;
	st.global.u32 	[%rd4], %r3;
	ret;

}
	// .globl	_Z7int_shfPiS_
.visible .entry _Z7int_shfPiS_(
	.param .u64 .ptr .align 1 _Z7int_shfPiS__param_0,
	.param .u64 .ptr .align 1 _Z7int_shfPiS__param_1
)
{
	.reg .b32 	%r<3>;
	.reg .b64 	%rd<5>;

	ld.param.u64 	%rd1, [_Z7int_shfPiS__param_0];
	ld.param.u64 	%rd2, [_Z7int_shfPiS__param_1];
	cvta.to.global.u64 	%rd3, %rd2;
	cvta.to.global.u64 	%rd4, %rd1;
	ld.global.u32 	%r1, [%rd4];
	shr.s32 	%r2, %r1, 2;
	st.global.u32 	[%rd3], %r2;
	ret;

}
	// .globl	_Z7int_andPiS_
.visible .entry _Z7int_andPiS_(
	.param .u64 .ptr .align 1 _Z7int_andPiS__param_0,
	.param .u64 .ptr .align 1 _Z7int_andPiS__param_1
)
{
	.reg .b32 	%r<3>;
	.reg .b64 	%rd<5>;

	ld.param.u64 	%rd1, [_Z7int_andPiS__param_0];
	ld.param.u64 	%rd2, [_Z7int_andPiS__param_1];
	cvta.to.global.u64 	%rd3, %rd2;
	cvta.to.global.u64 	%rd4, %rd1;
	ld.global.u32 	%r1, [%rd4];
	and.b32  	%r2, %r1, 3;
	st.global.u32 	[%rd3], %r2;
	ret;

}
	// .globl	_ZN3cub18CUB_300001_SM_10006detail11EmptyKernelIvEEvv
.visible .entry _ZN3cub18CUB_300001_SM_10006detail11EmptyKernelIvEEvv()
{


	ret;

}


// ===== COMPILED SASS (sm_100) =====

	.target	sm_100

	.elftype	@"ET_EXEC"


//--------------------- .note.nv.tkinfo           --------------------------
	.section	.note.nv.tkinfo,"",@"SHT_NOTE"
	.sectionflags	@"SHF_NOTE_NV_TKINFO"
	.tkinfo
        /*0018*/ 	.word	0x00000002
        /*0030*/ 	.string	""
        /*0030*/ 	.string	"ptxas"
        /*0030*/ 	.string	"Cuda compilation tools, release 13.0, V13.0.88"
        /*0030*/ 	.string	"Build cuda_13.0.r13.0/compiler.36424714_0"
        /*0030*/ 	.string	"-arch sm_100 -m 64 "



//--------------------- .note.nv.cuinfo           --------------------------
	.section	.note.nv.cuinfo,"",@"SHT_NOTE"
	.sectionflags	@"SHF_NOTE_NV_CUINFO"
        /*0018*/ 	.short	0x0002
        /*001a*/ 	.short	0x0064
        /*001c*/ 	.short	0x0082
	.zero		2


//--------------------- .nv.info                  --------------------------
	.section	.nv.info,"",@"SHT_CUDA_INFO"
	.align	4


	//----- nvinfo : EIATTR_REGCOUNT
	.align		4
        /*0000*/ 	.byte	0x04, 0x2f
        /*0002*/ 	.short	(.L_44 - .L_43)
	.align		4
.L_43:
        /*0004*/ 	.word	index@(_Z24perform_float_operationsPfS_S_)
        /*0008*/ 	.word	0x00000010


	//----- nvinfo : EIATTR_FRAME_SIZE
	.align		4
.L_44:
        /*000c*/ 	.byte	0x04, 0x11
        /*000e*/ 	.short	(.L_46 - .L_45)
	.align		4
.L_45:
        /*0010*/ 	.word	index@($__internal_0_$__cuda_sm3x_div_rn_noftz_f32_slowpath)
        /*0014*/ 	.word	0x00000000


	//----- nvinfo : EIATTR_FRAME_SIZE
	.align		4
.L_46:
        /*0018*/ 	.byte	0x04, 0x11
        /*001a*/ 	.short	(.L_48 - .L_47)
	.align		4
.L_47:
        /*001c*/ 	.word	index@(_Z24perform_float_operationsPfS_S_)
        /*0020*/ 	.word	0x00000000


	//----- nvinfo : EIATTR_REGCOUNT
	.align		4
.L_48:
        /*0024*/ 	.byte	0x04, 0x2f
        /*0026*/ 	.short	(.L_50 - .L_49)
	.align		4
.L_49:
        /*0028*/ 	.word	index@(_Z22perform_int_operationsPiS_S_)
        /*002c*/ 	.word	0x00000012


	//----- nvinfo : EIATTR_FRAME_SIZE
	.align		4
.L_50:
        /*0030*/ 	.byte	0x04, 0x11
        /*0032*/ 	.short	(.L_52 - .L_51)
	.align		4
.L_51:
        /*0034*/ 	.word	index@(_Z22perform_int_operationsPiS_S_)
        /*0038*/ 	.word	0x00000000


	//----- nvinfo : EIATTR_REGCOUNT
	.align		4
.L_52:
        /*003c*/ 	.byte	0x04, 0x2f
        /*003e*/ 	.short	(.L_54 - .L_53)
	.align		4
.L_53:
        /*0040*/ 	.word	index@(_Z7int_addPiS_S_)
        /*0044*/ 	.word	0x0000000c


	//----- nvinfo : EIATTR_FRAME_SIZE
	.align		4
.L_54:
        /*0048*/ 	.byte	0x04, 0x11
        /*004a*/ 	.short	(.L_56 - .L_55)
	.align		4
.L_55:
        /*004c*/ 	.word	index@(_Z7int_addPiS_S_)
        /*0050*/ 	.word	0x00000000


	//----- nvinfo : EIATTR_REGCOUNT
	.align		4
.L_56:
        /*0054*/ 	.byte	0x04, 0x2f
        /*0056*/ 	.short	(.L_58 - .L_57)
	.align		4
.L_57:
        /*0058*/ 	.word	index@(_Z7int_mulPiS_S_)
        /*005c*/ 	.word	0x0000000c


	//----- nvinfo : EIATTR_FRAME_SIZE
	.align		4
.L_58:
        /*0060*/ 	.byte	0x04, 0x11
        /*0062*/ 	.short	(.L_60 - .L_59)
	.align		4
.L_59:
        /*0064*/ 	.word	index@(_Z7int_mulPiS_S_)
        /*0068*/ 	.word	0x00000000


	//----- nvinfo : EIATTR_REGCOUNT
	.align		4
.L_60:
        /*006c*/ 	.byte	0x04, 0x2f
        /*006e*/ 	.short	(.L_62 - .L_61)
	.align		4
.L_61:
        /*0070*/ 	.word	index@(_Z7int_divPiS_S_)
        /*0074*/ 	.word	0x0000000e


	//----- nvinfo : EIATTR_FRAME_SIZE
	.align		4
.L_62:
        /*0078*/ 	.byte	0x04, 0x11
        /*007a*/ 	.short	(.L_64 - .L_63)
	.align		4
.L_63:
        /*007c*/ 	.word	index@(_Z7int_divPiS_S_)
        /*0080*/ 	.word	0x00000000


	//----- nvinfo : EIATTR_REGCOUNT
	.align		4
.L_64:
        /*0084*/ 	.byte	0x04, 0x2f
        /*0086*/ 	.short	(.L_66 - .L_65)
	.align		4
.L_65:
        /*0088*/ 	.word	index@(_Z7int_modPiS_S_)
        /*008c*/ 	.word	0x0000000d


	//----- nvinfo : EIATTR_FRAME_SIZE
	.align		4
.L_66:
        /*0090*/ 	.byte	0x04, 0x11
        /*0092*/ 	.short	(.L_68 - .L_67)
	.align		4
.L_67:
        /*0094*/ 	.word	index@(_Z7int_modPiS_S_)
        /*0098*/ 	.word	0x00000000


	//----- nvinfo : EIATTR_REGCOUNT
	.align		4
.L_68:
        /*009c*/ 	.byte	0x04, 0x2f
        /*009e*/ 	.short	(.L_70 - .L_69)
	.align		4
.L_69:
        /*00a0*/ 	.word	index@(_Z7int_shfPiS_)
        /*00a4*/ 	.word	0x0000000a


	//----- nvinfo : EIATTR_FRAME_SIZE
	.align		4
.L_70:
        /*00a8*/ 	.byte	0x04, 0x11
        /*00aa*/ 	.short	(.L_72 - .L_71)
	.align		4
.L_71:
        /*00ac*/ 	.word	index@(_Z7int_shfPiS_)
        /*00b0*/ 	.word	0x00000000


	//----- nvinfo : EIATTR_REGCOUNT
	.align		4
.L_72:
        /*00b4*/ 	.byte	0x04, 0x2f
        /*00b6*/ 	.short	(.L_74 - .L_73)
	.align		4
.L_73:
        /*00b8*/ 	.word	index@(_Z7int_andPiS_)
        /*00bc*/ 	.word	0x0000000a


	//----- nvinfo : EIATTR_FRAME_SIZE
	.align		4
.L_74:
        /*00c0*/ 	.byte	0x04, 0x11
        /*00c2*/ 	.short	(.L_76 - .L_75)
	.align		4
.L_75:
        /*00c4*/ 	.word	index@(_Z7int_andPiS_)
        /*00c8*/ 	.word	0x00000000


	//----- nvinfo : EIATTR_REGCOUNT
	.align		4
.L_76:
        /*00cc*/ 	.byte	0x04, 0x2f
        /*00ce*/ 	.short	(.L_78 - .L_77)
	.align		4
.L_77:
        /*00d0*/ 	.word	index@(_ZN3cub18CUB_300001_SM_10006detail11EmptyKernelIvEEvv)
        /*00d4*/ 	.word	0x00000004


	//----- nvinfo : EIATTR_FRAME_SIZE
	.align		4
.L_78:
        /*00d8*/ 	.byte	0x04, 0x11
        /*00da*/ 	.short	(.L_80 - .L_79)
	.align		4
.L_79:
        /*00dc*/ 	.word	index@(_ZN3cub18CUB_300001_SM_10006detail11EmptyKernelIvEEvv)
        /*00e0*/ 	.word	0x00000000


	//----- nvinfo : EIATTR_MIN_STACK_SIZE
	.align		4
.L_80:
        /*00e4*/ 	.byte	0x04, 0x12
        /*00e6*/ 	.short	(.L_82 - .L_81)
	.align		4
.L_81:
        /*00e8*/ 	.word	index@(_ZN3cub18CUB_300001_SM_10006detail11EmptyKernelIvEEvv)
        /*00ec*/ 	.word	0x00000000


	//----- nvinfo : EIATTR_MIN_STACK_SIZE
	.align		4
.L_82:
        /*00f0*/ 	.byte	0x04, 0x12
        /*00f2*/ 	.short	(.L_84 - .L_83)
	.align		4
.L_83:
        /*00f4*/ 	.word	index@(_Z7int_andPiS_)
        /*00f8*/ 	.word	0x00000000


	//----- nvinfo : EIATTR_MIN_STACK_SIZE
	.align		4
.L_84:
        /*00fc*/ 	.byte	0x04, 0x12
        /*00fe*/ 	.short	(.L_86 - .L_85)
	.align		4
.L_85:
        /*0100*/ 	.word	index@(_Z7int_shfPiS_)
        /*0104*/ 	.word	0x00000000


	//----- nvinfo : EIATTR_MIN_STACK_SIZE
	.align		4
.L_86:
        /*0108*/ 	.byte	0x04, 0x12
        /*010a*/ 	.short	(.L_88 - .L_87)
	.align		4
.L_87:
        /*010c*/ 	.word	index@(_Z7int_modPiS_S_)
        /*0110*/ 	.word	0x00000000


	//----- nvinfo : EIATTR_MIN_STACK_SIZE
	.align		4
.L_88:
        /*0114*/ 	.byte	0x04, 0x12
        /*0116*/ 	.short	(.L_90 - .L_89)
	.align		4
.L_89:
        /*0118*/ 	.word	index@(_Z7int_divPiS_S_)
        /*011c*/ 	.word	0x00000000


	//----- nvinfo : EIATTR_MIN_STACK_SIZE
	.align		4
.L_90:
        /*0120*/ 	.byte	0x04, 0x12
        /*0122*/ 	.short	(.L_92 - .L_91)
	.align		4
.L_91:
        /*0124*/ 	.word	index@(_Z7int_mulPiS_S_)
        /*0128*/ 	.word	0x00000000


	//----- nvinfo : EIATTR_MIN_STACK_SIZE
	.align		4
.L_92:
        /*012c*/ 	.byte	0x04, 0x12
        /*012e*/ 	.short	(.L_94 - .L_93)
	.align		4
.L_93:
        /*0130*/ 	.word	index@(_Z7int_addPiS_S_)
        /*0134*/ 	.word	0x00000000


	//----- nvinfo : EIATTR_MIN_STACK_SIZE
	.align		4
.L_94:
        /*0138*/ 	.byte	0x04, 0x12
        /*013a*/ 	.short	(.L_96 - .L_95)
	.align		4
.L_95:
        /*013c*/ 	.word	index@(_Z22perform_int_operationsPiS_S_)
        /*0140*/ 	.word	0x00000000


	//----- nvinfo : EIATTR_MIN_STACK_SIZE
	.align		4
.L_96:
        /*0144*/ 	.byte	0x04, 0x12
        /*0146*/ 	.short	(.L_98 - .L_97)
	.align		4
.L_97:
        /*0148*/ 	.word	index@(_Z24perform_float_operationsPfS_S_)
        /*014c*/ 	.word	0x00000000
.L_98:


//--------------------- .nv.compat                --------------------------
	.section	.nv.compat,"",@"SHT_CUDA_COMPAT_INFO"
	.align	4
        /*0000*/ 	.byte	0x02, 0x09, 0x00, 0x00, 0x02, 0x02, 0x01, 0x00, 0x02, 0x05, 0x05, 0x00, 0x03, 0x07, 0x01, 0x01
        /*0010*/ 	.byte	0x02, 0x03, 0x00, 0x00, 0x02, 0x06, 0x01, 0x00, 0x04, 0x0b, 0x08, 0x00, 0x01, 0x00, 0x00, 0x00
        /*0020*/ 	.byte	0x00, 0x00, 0x00, 0x00


//--------------------- .nv.info._ZN3cub18CUB_300001_SM_10006detail11EmptyKernelIvEEvv --------------------------
	.section	.nv.info._ZN3cub18CUB_300001_SM_10006detail11EmptyKernelIvEEvv,"",@"SHT_CUDA_INFO"
	.sectionflags	@""
	.align	4


	//----- nvinfo : EIATTR_CUDA_API_VERSION
	.align		4
        /*0000*/ 	.byte	0x04, 0x37
        /*0002*/ 	.short	(.L_100 - .L_99)
.L_99:
        /*0004*/ 	.word	0x00000082


	//----- nvinfo : EIATTR_SPARSE_MMA_MASK
	.align		4
.L_100:
        /*0008*/ 	.byte	0x03, 0x50
        /*000a*/ 	.short	0x0000


	//----- nvinfo : EIATTR_MAXREG_COUNT
	.align		4
        /*000c*/ 	.byte	0x03, 0x1b
        /*000e*/ 	.short	0x00ff


	//----- nvinfo : EIATTR_MERCURY_ISA_VERSION
	.align		4
        /*0010*/ 	.byte	0x03, 0x5f
        /*0012*/ 	.short	0x0101


	//----- nvinfo : EIATTR_VRC_CTA_INIT_COUNT
	.align		4
        /*0014*/ 	.byte	0x02, 0x4a
	.zero		1
	.zero		1


	//----- nvinfo : EIATTR_EXIT_INSTR_OFFSETS
	.align		4
        /*0018*/ 	.byte	0x04, 0x1c
        /*001a*/ 	.short	(.L_102 - .L_101)


	//   ....[0]....
.L_101:
        /*001c*/ 	.word	0x00000010


	//----- nvinfo : EIATTR_SW_WAR
	.align		4
.L_102:
        /*0020*/ 	.byte	0x04, 0x36
        /*0022*/ 	.short	(.L_104 - .L_103)
.L_103:
        /*0024*/ 	.word	0x00000008
.L_104:


//--------------------- .nv.info._Z7int_andPiS_   --------------------------
	.section	.nv.info._Z7int_andPiS_,"",@"SHT_CUDA_INFO"
	.sectionflags	@""
	.align	4


	//----- nvinfo : EIATTR_CUDA_API_VERSION
	.align		4
        /*0000*/ 	.byte	0x04, 0x37
        /*0002*/ 	.short	(.L_106 - .L_105)
.L_105:
        /*0004*/ 	.word	0x00000082


	//----- nvinfo : EIATTR_KPARAM_INFO
	.align		4
.L_106:
        /*0008*/ 	.byte	0x04, 0x17
        /*000a*/ 	.short	(.L_108 - .L_107)
.L_107:
        /*000c*/ 	.word	0x00000000
        /*0010*/ 	.short	0x0001
        /*0012*/ 	.short	0x0008
        /*0014*/ 	.byte	0x00, 0xf5, 0x21, 0x00


	//----- nvinfo : EIATTR_KPARAM_INFO
	.align		4
.L_108:
        /*0018*/ 	.byte	0x04, 0x17
        /*001a*/ 	.short	(.L_110 - .L_109)
.L_109:
        /*001c*/ 	.word	0x00000000
        /*0020*/ 	.short	0x0000
        /*0022*/ 	.short	0x0000
        /*0024*/ 	.byte	0x00, 0xf5, 0x21, 0x00


	//----- nvinfo : EIATTR_SPARSE_MMA_MASK
	.align		4
.L_110:
        /*0028*/ 	.byte	0x03, 0x50
        /*002a*/ 	.short	0x0000


	//----- nvinfo : EIATTR_MAXREG_COUNT
	.align		4
        /*002c*/ 	.byte	0x03, 0x1b
        /*002e*/ 	.short	0x00ff


	//----- nvinfo : EIATTR_MERCURY_ISA_VERSION
	.align		4
        /*0030*/ 	.byte	0x03, 0x5f
        /*0032*/ 	.short	0x0101


	//----- nvinfo : EIATTR_VRC_CTA_INIT_COUNT
	.align		4
        /*0034*/ 	.byte	0x02, 0x4a
	.zero		1
	.zero		1


	//----- nvinfo : EIATTR_EXIT_INSTR_OFFSETS
	.align		4
        /*0038*/ 	.byte	0x04, 0x1c
        /*003a*/ 	.short	(.L_112 - .L_111)


	//   ....[0]....
.L_111:
        /*003c*/ 	.word	0x00000070


	//----- nvinfo : EIATTR_CBANK_PARAM_SIZE
	.align		4
.L_112:
        /*0040*/ 	.byte	0x03, 0x19
        /*0042*/ 	.short	0x0010


	//----- nvinfo : EIATTR_PARAM_CBANK
	.align		4
        /*0044*/ 	.byte	0x04, 0x0a
        /*0046*/ 	.short	(.L_114 - .L_113)
	.align		4
.L_113:
        /*0048*/ 	.word	index@(.nv.constant0._Z7int_andPiS_)
        /*004c*/ 	.short	0x0380
        /*004e*/ 	.short	0x0010


	//----- nvinfo : EIATTR_SW_WAR
	.align		4
.L_114:
        /*0050*/ 	.byte	0x04, 0x36
        /*0052*/ 	.short	(.L_116 - .L_115)
.L_115:
        /*0054*/ 	.word	0x00000008
.L_116:


//--------------------- .nv.info._Z7int_shfPiS_   --------------------------
	.section	.nv.info._Z7int_shfPiS_,"",@"SHT_CUDA_INFO"
	.sectionflags	@""
	.align	4


	//----- nvinfo : EIATTR_CUDA_API_VERSION
	.align		4
        /*0000*/ 	.byte	0x04, 0x37
        /*0002*/ 	.short	(.L_118 - .L_117)
.L_117:
        /*0004*/ 	.word	0x00000082


	//----- nvinfo : EIATTR_KPARAM_INFO
	.align		4
.L_118:
        /*0008*/ 	.byte	0x04, 0x17
        /*000a*/ 	.short	(.L_120 - .L_119)
.L_119:
        /*000c*/ 	.word	0x00000000
        /*0010*/ 	.short	0x0001
        /*0012*/ 	.short	0x0008
        /*0014*/ 	.byte	0x00, 0xf5, 0x21, 0x00


	//----- nvinfo : EIATTR_KPARAM_INFO
	.align		4
.L_120:
        /*0018*/ 	.byte	0x04, 0x17
        /*001a*/ 	.short	(.L_122 - .L_121)
.L_121:
        /*001c*/ 	.word	0x00000000
        /*0020*/ 	.short	0x0000
        /*0022*/ 	.short	0x0000
        /*0024*/ 	.byte	0x00, 0xf5, 0x21, 0x00


	//----- nvinfo : EIATTR_SPARSE_MMA_MASK
	.align		4
.L_122:
        /*0028*/ 	.byte	0x03, 0x50
        /*002a*/ 	.short	0x0000


	//----- nvinfo : EIATTR_MAXREG_COUNT
	.align		4
        /*002c*/ 	.byte	0x03, 0x1b
        /*002e*/ 	.short	0x00ff


	//----- nvinfo : EIATTR_MERCURY_ISA_VERSION
	.align		4
        /*0030*/ 	.byte	0x03, 0x5f
        /*0032*/ 	.short	0x0101


	//----- nvinfo : EIATTR_VRC_CTA_INIT_COUNT
	.align		4
        /*0034*/ 	.byte	0x02, 0x4a
	.zero		1
	.zero		1


	//----- nvinfo : EIATTR_EXIT_INSTR_OFFSETS
	.align		4
        /*0038*/ 	.byte	0x04, 0x1c
        /*003a*/ 	.short	(.L_124 - .L_123)


	//   ....[0]....
.L_123:
        /*003c*/ 	.word	0x00000070


	//----- nvinfo : EIATTR_CBANK_PARAM_SIZE
	.align		4
.L_124:
        /*0040*/ 	.byte	0x03, 0x19
        /*0042*/ 	.short	0x0010


	//----- nvinfo : EIATTR_PARAM_CBANK
	.align		4
        /*0044*/ 	.byte	0x04, 0x0a
        /*0046*/ 	.short	(.L_126 - .L_125)
	.align		4
.L_125:
        /*0048*/ 	.word	index@(.nv.constant0._Z7int_shfPiS_)
        /*004c*/ 	.short	0x0380
        /*004e*/ 	.short	0x0010


	//----- nvinfo : EIATTR_SW_WAR
	.align		4
.L_126:
        /*0050*/ 	.byte	0x04, 0x36
        /*0052*/ 	.short	(.L_128 - .L_127)
.L_127:
        /*0054*/ 	.word	0x00000008
.L_128:


//--------------------- .nv.info._Z7int_modPiS_S_ --------------------------
	.section	.nv.info._Z7int_modPiS_S_,"",@"SHT_CUDA_INFO"
	.sectionflags	@""
	.align	4


	//----- nvinfo : EIATTR_CUDA_API_VERSION
	.align		4
        /*0000*/ 	.byte	0x04, 0x37
        /*0002*/ 	.short	(.L_130 - .L_129)
.L_129:
        /*0004*/ 	.word	0x00000082


	//----- nvinfo : EIATTR_KPARAM_INFO
	.align		4
.L_130:
        /*0008*/ 	.byte	0x04, 0x17
        /*000a*/ 	.short	(.L_132 - .L_131)
.L_131:
        /*000c*/ 	.word	0x00000000
        /*0010*/ 	.short	0x0002
        /*0012*/ 	.short	0x0010
        /*0014*/ 	.byte	0x00, 0xf5, 0x21, 0x00


	//----- nvinfo : EIATTR_KPARAM_INFO
	.align		4
.L_132:
        /*0018*/ 	.byte	0x04, 0x17
        /*001a*/ 	.short	(.L_134 - .L_133)
.L_133:
        /*001c*/ 	.word	0x00000000
        /*0020*/ 	.short	0x0001
        /*0022*/ 	.short	0x0008
        /*0024*/ 	.byte	0x00, 0xf5, 0x21, 0x00


	//----- nvinfo : EIATTR_KPARAM_INFO
	.align		4
.L_134:
        /*0028*/ 	.byte	0x04, 0x17
        /*002a*/ 	.short	(.L_136 - .L_135)
.L_135:
        /*002c*/ 	.word	0x00000000
        /*0030*/ 	.short	0x0000
        /*0032*/ 	.short	0x0000
        /*0034*/ 	.byte	0x00, 0xf5, 0x21, 0x00


	//----- nvinfo : EIATTR_SPARSE_MMA_MASK
	.align		4
.L_136:
        /*0038*/ 	.byte	0x03, 0x50
        /*003a*/ 	.short	0x0000


	//----- nvinfo : EIATTR_MAXREG_COUNT
	.align		4
        /*003c*/ 	.byte	0x03, 0x1b
        /*003e*/ 	.short	0x00ff


	//----- nvinfo : EIATTR_MERCURY_ISA_VERSION
	.align		4
        /*0040*/ 	.byte	0x03, 0x5f
        /*0042*/ 	.short	0x0101


	//----- nvinfo : EIATTR_VRC_CTA_INIT_COUNT
	.align		4
        /*0044*/ 	.byte	0x02, 0x4a
	.zero		1
	.zero		1


	//----- nvinfo : EIATTR_EXIT_INSTR_OFFSETS
	.align		4
        /*0048*/ 	.byte	0x04, 0x1c
        /*004a*/ 	.short	(.L_138 - .L_137)


	//   ....[0]....
.L_137:
        /*004c*/ 	.word	0x000001e0


	//----- nvinfo : EIATTR_CBANK_PARAM_SIZE
	.align		4
.L_138:
        /*0050*/ 	.byte	0x03, 0x19
        /*0052*/ 	.short	0x0018


	//----- nvinfo : EIATTR_PARAM_CBANK
	.align		4
        /*0054*/ 	.byte	0x04, 0x0a
        /*0056*/ 	.short	(.L_140 - .L_139)
	.align		4
.L_139:
        /*0058*/ 	.word	index@(.nv.constant0._Z7int_modPiS_S_)
        /*005c*/ 	.short	0x0380
        /*005e*/ 	.short	0x0018


	//----- nvinfo : EIATTR_SW_WAR
	.align		4
.L_140:
        /*0060*/ 	.byte	0x04, 0x36
        /*0062*/ 	.short	(.L_142 - .L_141)
.L_141:
        /*0064*/ 	.word	0x00000008
.L_142:


//--------------------- .nv.info._Z7int_divPiS_S_ --------------------------
	.section	.nv.info._Z7int_divPiS_S_,"",@"SHT_CUDA_INFO"
	.sectionflags	@""
	.align	4


	//----- nvinfo : EIATTR_CUDA_API_VERSION
	.align		4
        /*0000*/ 	.byte	0x04, 0x37
        /*0002*/ 	.short	(.L_144 - .L_143)
.L_143:
        /*0004*/ 	.word	0x00000082


	//----- nvinfo : EIATTR_KPARAM_INFO
	.align		4
.L_144:
        /*0008*/ 	.byte	0x04, 0x17
        /*000a*/ 	.short	(.L_146 - .L_145)
.L_145:
        /*000c*/ 	.word	0x00000000
        /*0010*/ 	.short	0x0002
        /*0012*/ 	.short	0x0010
        /*0014*/ 	.byte	0x00, 0xf5, 0x21, 0x00


	//----- nvinfo : EIATTR_KPARAM_INFO
	.align		4
.L_146:
        /*0018*/ 	.byte	0x04, 0x17
        /*001a*/ 	.short	(.L_148 - .L_147)
.L_147:
        /*001c*/ 	.word	0x00000000
        /*0020*/ 	.short	0x0001
        /*0022*/ 	.short	0x0008
        /*0024*/ 	.byte	0x00, 0xf5, 0x21, 0x00


	//----- nvinfo : EIATTR_KPARAM_INFO
	.align		4
.L_148:
        /*0028*/ 	.byte	0x04, 0x17
        /*002a*/ 	.short	(.L_150 - .L_149)
.L_149:
        /*002c*/ 	.word	0x00000000
        /*0030*/ 	.short	0x0000
        /*0032*/ 	.short	0x0000
        /*0034*/ 	.byte	0x00, 0xf5, 0x21, 0x00


	//----- nvinfo : EIATTR_SPARSE_MMA_MASK
	.align		4
.L_150:
        /*0038*/ 	.byte	0x03, 0x50
        /*003a*/ 	.short	0x0000


	//----- nvinfo : EIATTR_MAXREG_COUNT
	.align		4
        /*003c*/ 	.byte	0x03, 0x1b
        /*003e*/ 	.short	0x00ff


	//----- nvinfo : EIATTR_MERCURY_ISA_VERSION
	.align		4
        /*0040*/ 	.byte	0x03, 0x5f
        /*0042*/ 	.short	0x0101


	//----- nvinfo : EIATTR_VRC_CTA_INIT_COUNT
	.align		4
        /*0044*/ 	.byte	0x02, 0x4a
	.zero		1
	.zero		1


	//----- nvinfo : EIATTR_EXIT_INSTR_OFFSETS
	.align		4
        /*0048*/ 	.byte	0x04, 0x1c
        /*004a*/ 	.short	(.L_152 - .L_151)


	//   ....[0]....
.L_151:
        /*004c*/ 	.word	0x00000200


	//----- nvinfo : EIATTR_CBANK_PARAM_SIZE
	.align		4
.L_152:
        /*0050*/ 	.byte	0x03, 0x19
        /*0052*/ 	.short	0x0018


	//----- nvinfo : EIATTR_PARAM_CBANK
	.align		4
        /*0054*/ 	.byte	0x04, 0x0a
        /*0056*/ 	.short	(.L_154 - .L_153)
	.align		4
.L_153:
        /*0058*/ 	.word	index@(.nv.constant0._Z7int_divPiS_S_)
        /*005c*/ 	.short	0x0380
        /*005e*/ 	.short	0x0018


	//----- nvinfo : EIATTR_SW_WAR
	.align		4
.L_154:
        /*0060*/ 	.byte	0x04, 0x36
        /*0062*/ 	.short	(.L_156 - .L_155)
.L_155:
        /*0064*/ 	.word	0x00000008
.L_156:


//--------------------- .nv.info._Z7int_mulPiS_S_ --------------------------
	.section	.nv.info._Z7int_mulPiS_S_,"",@"SHT_CUDA_INFO"
	.sectionflags	@""
	.align	4


	//----- nvinfo : EIATTR_CUDA_API_VERSION
	.align		4
        /*0000*/ 	.byte	0x04, 0x37
        /*0002*/ 	.short	(.L_158 - .L_157)
.L_157:
        /*0004*/ 	.word	0x00000082


	//----- nvinfo : EIATTR_KPARAM_INFO
	.align		4
.L_158:
        /*0008*/ 	.byte	0x04, 0x17
        /*000a*/ 	.short	(.L_160 - .L_159)
.L_159:
        /*000c*/ 	.word	0x00000000
        /*0010*/ 	.short	0x0002
        /*0012*/ 	.short	0x0010
        /*0014*/ 	.byte	0x00, 0xf5, 0x21, 0x00


	//----- nvinfo : EIATTR_KPARAM_INFO
	.align		4
.L_160:
        /*0018*/ 	.byte	0x04, 0x17
        /*001a*/ 	.short	(.L_162 - .L_161)
.L_161:
        /*001c*/ 	.word	0x00000000
        /*0020*/ 	.short	0x0001
        /*0022*/ 	.short	0x0008
        /*0024*/ 	.byte	0x00, 0xf5, 0x21, 0x00


	//----- nvinfo : EIATTR_KPARAM_INFO
	.align		4
.L_162:
        /*0028*/ 	.byte	0x04, 0x17
        /*002a*/ 	.short	(.L_164 - .L_163)
.L_163:
        /*002c*/ 	.word	0x00000000
        /*0030*/ 	.short	0x0000
        /*0032*/ 	.short	0x0000
        /*0034*/ 	.byte	0x00, 0xf5, 0x21, 0x00


	//----- nvinfo : EIATTR_SPARSE_MMA_MASK
	.align		4
.L_164:
        /*0038*/ 	.byte	0x03, 0x50
        /*003a*/ 	.short	0x0000


	//----- nvinfo : EIATTR_MAXREG_COUNT
	.align		4
        /*003c*/ 	.byte	0x03, 0x1b
        /*003e*/ 	.short	0x00ff


	//----- nvinfo : EIATTR_MERCURY_ISA_VERSION
	.align		4
        /*0040*/ 	.byte	0x03, 0x5f
        /*0042*/ 	.short	0x0101


	//----- nvinfo : EIATTR_VRC_CTA_INIT_COUNT
	.align		4
        /*0044*/ 	.byte	0x02, 0x4a
	.zero		1
	.zero		1


	//----- nvinfo : EIATTR_EXIT_INSTR_OFFSETS
	.align		4
        /*0048*/ 	.byte	0x04, 0x1c
        /*004a*/ 	.short	(.L_166 - .L_165)


	//   ....[0]....
.L_165:
        /*004c*/ 	.word	0x00000090


	//----- nvinfo : EIATTR_CBANK_PARAM_SIZE
	.align		4
.L_166:
        /*0050*/ 	.byte	0x03, 0x19
        /*0052*/ 	.short	0x0018


	//----- nvinfo : EIATTR_PARAM_CBANK
	.align		4
        /*0054*/ 	.byte	0x04, 0x0a
        /*0056*/ 	.short	(.L_168 - .L_167)
	.align		4
.L_167:
        /*0058*/ 	.word	index@(.nv.constant0._Z7int_mulPiS_S_)
        /*005c*/ 	.short	0x0380
        /*005e*/ 	.short	0x0018


	//----- nvinfo : EIATTR_SW_WAR
	.align		4
.L_168:
        /*0060*/ 	.byte	0x04, 0x36
        /*0062*/ 	.short	(.L_170 - .L_169)
.L_169:
        /*0064*/ 	.word	0x00000008
.L_170:


//--------------------- .nv.info._Z7int_addPiS_S_ --------------------------
	.section	.nv.info._Z7int_addPiS_S_,"",@"SHT_CUDA_INFO"
	.sectionflags	@""
	.align	4


	//----- nvinfo : EIATTR_CUDA_API_VERSION
	.align		4
        /*0000*/ 	.byte	0x04, 0x37
        /*0002*/ 	.short	(.L_172 - .L_171)
.L_171:
        /*0004*/ 	.word	0x00000082


	//----- nvinfo : EIATTR_KPARAM_INFO
	.align		4
.L_172:
        /*0008*/ 	.byte	0x04, 0x17
        /*000a*/ 	.short	(.L_174 - .L_173)
.L_173:
        /*000c*/ 	.word	0x00000000
        /*0010*/ 	.short	0x0002
        /*0012*/ 	.short	0x0010
        /*0014*/ 	.byte	0x00, 0xf5, 0x21, 0x00


	//----- nvinfo : EIATTR_KPARAM_INFO
	.align		4
.L_174:
        /*0018*/ 	.byte	0x04, 0x17
        /*001a*/ 	.short	(.L_176 - .L_175)
.L_175:
        /*001c*/ 	.word	0x00000000
        /*0020*/ 	.short	0x0001
        /*0022*/ 	.short	0x0008
        /*0024*/ 	.byte	0x00, 0xf5, 0x21, 0x00


	//----- nvinfo : EIATTR_KPARAM_INFO
	.align		4
.L_176:
        /*0028*/ 	.byte	0x04, 0x17
        /*002a*/ 	.short	(.L_178 - .L_177)
.L_177:
        /*002c*/ 	.word	0x00000000
        /*0030*/ 	.short	0x0000
        /*0032*/ 	.short	0x0000
        /*0034*/ 	.byte	0x00, 0xf5, 0x21, 0x00


	//----- nvinfo : EIATTR_SPARSE_MMA_MASK
	.align		4
.L_178:
        /*0038*/ 	.byte	0x03, 0x50
        /*003a*/ 	.short	0x0000


	//----- nvinfo : EIATTR_MAXREG_COUNT
	.align		4
        /*003c*/ 	.byte	0x03, 0x1b
        /*003e*/ 	.short	0x00ff


	//----- nvinfo : EIATTR_MERCURY_ISA_VERSION
	.align		4
        /*0040*/ 	.byte	0x03, 0x5f
        /*0042*/ 	.short	0x0101


	//----- nvinfo : EIATTR_VRC_CTA_INIT_COUNT
	.align		4
        /*0044*/ 	.byte	0x02, 0x4a
	.zero		1
	.zero		1


	//----- nvinfo : EIATTR_EXIT_INSTR_OFFSETS
	.align		4
        /*0048*/ 	.byte	0x04, 0x1c
        /*004a*/ 	.short	(.L_180 - .L_179)


	//   ....[0]....
.L_179:
        /*004c*/ 	.word	0x00000090


	//----- nvinfo : EIATTR_CBANK_PARAM_SIZE
	.align		4
.L_180:
        /*0050*/ 	.byte	0x03, 0x19
        /*0052*/ 	.short	0x0018


	//----- nvinfo : EIATTR_PARAM_CBANK
	.align		4
        /*0054*/ 	.byte	0x04, 0x0a
        /*0056*/ 	.short	(.L_182 - .L_181)
	.align		4
.L_181:
        /*0058*/ 	.word	index@(.nv.constant0._Z7int_addPiS_S_)
        /*005c*/ 	.short	0x0380
        /*005e*/ 	.short	0x0018


	//----- nvinfo : EIATTR_SW_WAR
	.align		4
.L_182:
        /*0060*/ 	.byte	0x04, 0x36
        /*0062*/ 	.short	(.L_184 - .L_183)
.L_183:
        /*0064*/ 	.word	0x00000008
.L_184:


//--------------------- .nv.info._Z22perform_int_operationsPiS_S_ --------------------------
	.section	.nv.info._Z22perform_int_operationsPiS_S_,"",@"SHT_CUDA_INFO"
	.sectionflags	@""
	.align	4


	//----- nvinfo : EIATTR_CUDA_API_VERSION
	.align		4
        /*0000*/ 	.byte	0x04, 0x37
        /*0002*/ 	.short	(.L_186 - .L_185)
.L_185:
        /*0004*/ 	.word	0x00000082


	//----- nvinfo : EIATTR_KPARAM_INFO
	.align		4
.L_186:
        /*0008*/ 	.byte	0x04, 0x17
        /*000a*/ 	.short	(.L_188 - .L_187)
.L_187:
        /*000c*/ 	.word	0x00000000
        /*0010*/ 	.short	0x0002
        /*0012*/ 	.short	0x0010
        /*0014*/ 	.byte	0x00, 0xf5, 0x21, 0x00


	//----- nvinfo : EIATTR_KPARAM_INFO
	.align		4
.L_188:
        /*0018*/ 	.byte	0x04, 0x17
        /*001a*/ 	.short	(.L_190 - .L_189)
.L_189:
        /*001c*/ 	.word	0x00000000
        /*0020*/ 	.short	0x0001
        /*0022*/ 	.short	0x0008
        /*0024*/ 	.byte	0x00, 0xf5, 0x21, 0x00


	//----- nvinfo : EIATTR_KPARAM_INFO
	.align		4
.L_190:
        /*0028*/ 	.byte	0x04, 0x17
        /*002a*/ 	.short	(.L_192 - .L_191)
.L_191:
        /*002c*/ 	.word	0x00000000
        /*0030*/ 	.short	0x0000
        /*0032*/ 	.short	0x0000
        /*0034*/ 	.byte	0x00, 0xf5, 0x21, 0x00


	//----- nvinfo : EIATTR_SPARSE_MMA_MASK
	.align		4
.L_192:
        /*0038*/ 	.byte	0x03, 0x50
        /*003a*/ 	.short	0x0000


	//----- nvinfo : EIATTR_MAXREG_COUNT
	.align		4
        /*003c*/ 	.byte	0x03, 0x1b
        /*003e*/ 	.short	0x00ff


	//----- nvinfo : EIATTR_MERCURY_ISA_VERSION
	.align		4
        /*0040*/ 	.byte	0x03, 0x5f
        /*0042*/ 	.short	0x0101


	//----- nvinfo : EIATTR_VRC_CTA_INIT_COUNT
	.align		4
        /*0044*/ 	.byte	0x02, 0x4a
	.zero		1
	.zero		1


	//----- nvinfo : EIATTR_EXIT_INSTR_OFFSETS
	.align		4
        /*0048*/ 	.byte	0x04, 0x1c
        /*004a*/ 	.short	(.L_194 - .L_193)


	//   ....[0]....
.L_193:
        /*004c*/ 	.word	0x000002c0


	//----- nvinfo : EIATTR_CBANK_PARAM_SIZE
	.align		4
.L_194:
        /*0050*/ 	.byte	0x03, 0x19
        /*0052*/ 	.short	0x0018


	//----- nvinfo : EIATTR_PARAM_CBANK
	.align		4
        /*0054*/ 	.byte	0x04, 0x0a
        /*0056*/ 	.short	(.L_196 - .L_195)
	.align		4
.L_195:
        /*0058*/ 	.word	index@(.nv.constant0._Z22perform_int_operationsPiS_S_)
        /*005c*/ 	.short	0x0380
        /*005e*/ 	.short	0x0018


	//----- nvinfo : EIATTR_SW_WAR
	.align		4
.L_196:
        /*0060*/ 	.byte	0x04, 0x36
        /*0062*/ 	.short	(.L_198 - .L_197)
.L_197:
        /*0064*/ 	.word	0x00000008
.L_198:


//--------------------- .nv.info._Z24perform_float_operationsPfS_S_ --------------------------
	.section	.nv.info._Z24perform_float_operationsPfS_S_,"",@"SHT_CUDA_INFO"
	.sectionflags	@""
	.align	4


	//----- nvinfo : EIATTR_CUDA_API_VERSION
	.align		4
        /*0000*/ 	.byte	0x04, 0x37
        /*0002*/ 	.short	(.L_200 - .L_199)
.L_199:
        /*0004*/ 	.word	0x00000082


	//----- nvinfo : EIATTR_KPARAM_INFO
	.align		4
.L_200:
        /*0008*/ 	.byte	0x04, 0x17
        /*000a*/ 	.short	(.L_202 - .L_201)
.L_201:
        /*000c*/ 	.word	0x00000000
        /*0010*/ 	.short	0x0002
        /*0012*/ 	.short	0x0010
        /*0014*/ 	.byte	0x00, 0xf5, 0x21, 0x00


	//----- nvinfo : EIATTR_KPARAM_INFO
	.align		4
.L_202:
        /*0018*/ 	.byte	0x04, 0x17
        /*001a*/ 	.short	(.L_204 - .L_203)
.L_203:
        /*001c*/ 	.word	0x00000000
        /*0020*/ 	.short	0x0001
        /*0022*/ 	.short	0x0008
        /*0024*/ 	.byte	0x00, 0xf5, 0x21, 0x00


	//----- nvinfo : EIATTR_KPARAM_INFO
	.align		4
.L_204:
        /*0028*/ 	.byte	0x04, 0x17
        /*002a*/ 	.short	(.L_206 - .L_205)
.L_205:
        /*002c*/ 	.word	0x00000000
        /*0030*/ 	.short	0x0000
        /*0032*/ 	.short	0x0000
        /*0034*/ 	.byte	0x00, 0xf5, 0x21, 0x00


	//----- nvinfo : EIATTR_SPARSE_MMA_MASK
	.align		4
.L_206:
        /*0038*/ 	.byte	0x03, 0x50
        /*003a*/ 	.short	0x0000


	//----- nvinfo : EIATTR_MAXREG_COUNT
	.align		4
        /*003c*/ 	.byte	0x03, 0x1b
        /*003e*/ 	.short	0x00ff


	//----- nvinfo : EIATTR_MERCURY_ISA_VERSION
	.align		4
        /*0040*/ 	.byte	0x03, 0x5f
        /*0042*/ 	.short	0x0101


	//----- nvinfo : EIATTR_VRC_CTA_INIT_COUNT
	.align		4
        /*0044*/ 	.byte	0x02, 0x4a
	.zero		1
	.zero		1


	//----- nvinfo : EIATTR_EXIT_INSTR_OFFSETS
	.align		4
        /*0048*/ 	.byte	0x04, 0x1c
        /*004a*/ 	.short	(.L_208 - .L_207)


	//   ....[0]....
.L_207:
        /*004c*/ 	.word	0x00000180


	//----- nvinfo : EIATTR_CRS_STACK_SIZE
	.align		4
.L_208:
        /*0050*/ 	.byte	0x04, 0x1e
        /*0052*/ 	.short	(.L_210 - .L_209)
.L_209:
        /*0054*/ 	.word	0x00000000


	//----- nvinfo : EIATTR_CBANK_PARAM_SIZE
	.align		4
.L_210:
        /*0058*/ 	.byte	0x03, 0x19
        /*005a*/ 	.short	0x0018


	//----- nvinfo : EIATTR_PARAM_CBANK
	.align		4
        /*005c*/ 	.byte	0x04, 0x0a
        /*005e*/ 	.short	(.L_212 - .L_211)
	.align		4
.L_211:
        /*0060*/ 	.word	index@(.nv.constant0._Z24perform_float_operationsPfS_S_)
        /*0064*/ 	.short	0x0380
        /*0066*/ 	.short	0x0018


	//----- nvinfo : EIATTR_SW_WAR
	.align		4
.L_212:
        /*0068*/ 	.byte	0x04, 0x36
        /*006a*/ 	.short	(.L_214 - .L_213)
.L_213:
        /*006c*/ 	.word	0x00000008
.L_214:


//--------------------- .nv.callgraph             --------------------------
	.section	.nv.callgraph,"",@"SHT_CUDA_CALLGRAPH"
	.align	4
	.sectionentsize	8
	.align		4
        /*0000*/ 	.word	0x00000000
	.align		4
        /*0004*/ 	.word	0xffffffff
	.align		4
        /*0008*/ 	.word	0x00000000
	.align		4
        /*000c*/ 	.word	0xfffffffe
	.align		4
        /*0010*/ 	.word	0x00000000
	.align		4
        /*0014*/ 	.word	0xfffffffd
	.align		4
        /*0018*/ 	.word	0x00000000
	.align		4
        /*001c*/ 	.word	0xfffffffc


//--------------------- .nv.constant4             --------------------------
	.section	.nv.constant4,"a",@progbits
	.align	8
	.align		8
.nv.constant4:
        /*0000*/ 	.dword	_ZN34_INTERNAL_f718fc8e_4_k_cu_7c3409624cuda3std3__45__cpo5beginE
	.align		8
        /*0008*/ 	.dword	_ZN34_INTERNAL_f718fc8e_4_k_cu_7c3409624cuda3std3__45__cpo3endE
	.align		8
        /*0010*/ 	.dword	_ZN34_INTERNAL_f718fc8e_4_k_cu_7c3409624cuda3std3__45__cpo6cbeginE
	.align		8
        /*0018*/ 	.dword	_ZN34_INTERNAL_f718fc8e_4_k_cu_7c3409624cuda3std3__45__cpo4cendE
	.align		8
        /*0020*/ 	.dword	_ZN34_INTERNAL_f718fc8e_4_k_cu_7c3409624cuda3std3__45__cpo6rbeginE
	.align		8
        /*0028*/ 	.dword	_ZN34_INTERNAL_f718fc8e_4_k_cu_7c3409624cuda3std3__45__cpo4rendE
	.align		8
        /*0030*/ 	.dword	_ZN34_INTERNAL_f718fc8e_4_k_cu_7c3409624cuda3std3__45__cpo7crbeginE
	.align		8
        /*0038*/ 	.dword	_ZN34_INTERNAL_f718fc8e_4_k_cu_7c3409624cuda3std3__45__cpo5crendE
	.align		8
        /*0040*/ 	.dword	_ZN34_INTERNAL_f718fc8e_4_k_cu_7c3409624cuda3std3__436_GLOBAL__N__f718fc8e_4_k_cu_7c3409626ignoreE
	.align		8
        /*0048*/ 	.dword	_ZN34_INTERNAL_f718fc8e_4_k_cu_7c3409624cuda3std3__419piecewise_constructE
	.align		8
        /*0050*/ 	.dword	_ZN34_INTERNAL_f718fc8e_4_k_cu_7c3409624cuda3std3__48in_placeE
	.align		8
        /*0058*/ 	.dword	_ZN34_INTERNAL_f718fc8e_4_k_cu_7c3409624cuda3std3__420unreachable_sentinelE
	.align		8
        /*0060*/ 	.dword	_ZN34_INTERNAL_f718fc8e_4_k_cu_7c3409624cuda3std3__47nulloptE
	.align		8
        /*0068*/ 	.dword	_ZN34_INTERNAL_f718fc8e_4_k_cu_7c3409624cuda3std3__48unexpectE
	.align		8
        /*0070*/ 	.dword	_ZN34_INTERNAL_f718fc8e_4_k_cu_7c3409624cuda3std6ranges3__45__cpo4swapE
	.align		8
        /*0078*/ 	.dword	_ZN34_INTERNAL_f718fc8e_4_k_cu_7c3409624cuda3std6ranges3__45__cpo9iter_moveE
	.align		8
        /*0080*/ 	.dword	_ZN34_INTERNAL_f718fc8e_4_k_cu_7c3409624cuda3std6ranges3__45__cpo5beginE
	.align		8
        /*0088*/ 	.dword	_ZN34_INTERNAL_f718fc8e_4_k_cu_7c3409624cuda3std6ranges3__45__cpo3endE
	.align		8
        /*0090*/ 	.dword	_ZN34_INTERNAL_f718fc8e_4_k_cu_7c3409624cuda3std6ranges3__45__cpo6cbeginE
	.align		8
        /*0098*/ 	.dword	_ZN34_INTERNAL_f718fc8e_4_k_cu_7c3409624cuda3std6ranges3__45__cpo4cendE
	.align		8
        /*00a0*/ 	.dword	_ZN34_INTERNAL_f718fc8e_4_k_cu_7c3409624cuda3std6ranges3__45__cpo7advanceE
	.align		8
        /*00a8*/ 	.dword	_ZN34_INTERNAL_f718fc8e_4_k_cu_7c3409624cuda3std6ranges3__45__cpo9iter_swapE
	.align		8
        /*00b0*/ 	.dword	_ZN34_INTERNAL_f718fc8e_4_k_cu_7c3409624cuda3std6ranges3__45__cpo4nextE
	.align		8
        /*00b8*/ 	.dword	_ZN34_INTERNAL_f718fc8e_4_k_cu_7c3409624cuda3std6ranges3__45__cpo4prevE
	.align		8
        /*00c0*/ 	.dword	_ZN34_INTERNAL_f718fc8e_4_k_cu_7c3409624cuda3std6ranges3__45__cpo4dataE
	.align		8
        /*00c8*/ 	.dword	_ZN34_INTERNAL_f718fc8e_4_k_cu_7c3409624cuda3std6ranges3__45__cpo5cdataE
	.align		8
        /*00d0*/ 	.dword	_ZN34_INTERNAL_f718fc8e_4_k_cu_7c3409624cuda3std6ranges3__45__cpo4sizeE
	.align		8
        /*00d8*/ 	.dword	_ZN34_INTERNAL_f718fc8e_4_k_cu_7c3409624cuda3std6ranges3__45__cpo5ssizeE
	.align		8
        /*00e0*/ 	.dword	_ZN34_INTERNAL_f718fc8e_4_k_cu_7c3409624cuda3std6ranges3__45__cpo8distanceE
	.align		8
        /*00e8*/ 	.dword	_ZN34_INTERNAL_f718fc8e_4_k_cu_7c3409626thrust24THRUST_300001_SM_1000_NS8cuda_cub3parE
	.align		8
        /*00f0*/ 	.dword	_ZN34_INTERNAL_f718fc8e_4_k_cu_7c3409626thrust24THRUST_300001_SM_1000_NS8cuda_cub10par_nosyncE
	.align		8
        /*00f8*/ 	.dword	_ZN34_INTERNAL_f718fc8e_4_k_cu_7c3409626thrust24THRUST_300001_SM_1000_NS6system6detail10sequential3seqE
	.align		8
        /*0100*/ 	.dword	_ZN34_INTERNAL_f718fc8e_4_k_cu_7c3409626thrust24THRUST_300001_SM_1000_NS12placeholders2_1E
	.align		8
        /*0108*/ 	.dword	_ZN34_INTERNAL_f718fc8e_4_k_cu_7c3409626thrust24THRUST_300001_SM_1000_NS12placeholders2_2E
	.align		8
        /*0110*/ 	.dword	_ZN34_INTERNAL_f718fc8e_4_k_cu_7c3409626thrust24THRUST_300001_SM_1000_NS12placeholders2_3E
	.align		8
        /*0118*/ 	.dword	_ZN34_INTERNAL_f718fc8e_4_k_cu_7c3409626thrust24THRUST_300001_SM_1000_NS12placeholders2_4E
	.align		8
        /*0120*/ 	.dword	_ZN34_INTERNAL_f718fc8e_4_k_cu_7c3409626thrust24THRUST_300001_SM_1000_NS12placeholders2_5E
	.align		8
        /*0128*/ 	.dword	_ZN34_INTERNAL_f718fc8e_4_k_cu_7c3409626thrust24THRUST_300001_SM_1000_NS12placeholders2_6E
	.align		8
        /*0130*/ 	.dword	_ZN34_INTERNAL_f718fc8e_4_k_cu_7c3409626thrust24THRUST_300001_SM_1000_NS12placeholders2_7E
	.align		8
        /*0138*/ 	.dword	_ZN34_INTERNAL_f718fc8e_4_k_cu_7c3409626thrust24THRUST_300001_SM_1000_NS12placeholders2_8E
	.align		8
        /*0140*/ 	.dword	_ZN34_INTERNAL_f718fc8e_4_k_cu_7c3409626thrust24THRUST_300001_SM_1000_NS12placeholders2_9E
	.align		8
        /*0148*/ 	.dword	_ZN34_INTERNAL_f718fc8e_4_k_cu_7c3409626thrust24THRUST_300001_SM_1000_NS12placeholders3_10E
	.align		8
        /*0150*/ 	.dword	_ZN34_INTERNAL_f718fc8e_4_k_cu_7c3409626thrust24THRUST_300001_SM_1000_NS3seqE


//--------------------- .text._ZN3cub18CUB_300001_SM_10006detail11EmptyKernelIvEEvv --------------------------
	.section	.text._ZN3cub18CUB_300001_SM_10006detail11EmptyKernelIvEEvv,"ax",@progbits
	.align	128
        .global         _ZN3cub18CUB_300001_SM_10006detail11EmptyKernelIvEEvv
        .type           _ZN3cub18CUB_300001_SM_10006detail11EmptyKernelIvEEvv,@function
        .size           _ZN3cub18CUB_300001_SM_10006detail11EmptyKernelIvEEvv,(.L_x_19 - _ZN3cub18CUB_300001_SM_10006detail11EmptyKernelIvEEvv)
        .other          _ZN3cub18CUB_300001_SM_10006detail11EmptyKernelIvEEvv,@"STO_CUDA_ENTRY STV_DEFAULT"
_ZN3cub18CUB_300001_SM_10006detail11EmptyKernelIvEEvv:
.text._ZN3cub18CUB_300001_SM_10006detail11EmptyKernelIvEEvv:
[----:B------:R-:W-:Y:S01]  /*0000*/  LDC R1, c[0x0][0x37c] ;  /* 0x0000df00ff017b82 */ /* 0x000fe20000000800 */
[----:B------:R-:W-:Y:S05]  /*0010*/  EXIT ;  /* 0x000000000000794d */ /* 0x000fea0003800000 */
.L_x_0:
[----:B------:R-:W-:-:S00]  /*0020*/  BRA `(.L_x_0) ;  /* 0xfffffffc00fc7947 */ /* 0x000fc0000383ffff */
[----:B------:R-:W-:-:S00]  /*0030*/  NOP ;  /* 0x0000000000007918 */ /* 0x000fc00000000000 */
        /* <DEDUP_REMOVED lines=12> */
.L_x_19:


//--------------------- .text._Z7int_andPiS_      --------------------------
	.section	.text._Z7int_andPiS_,"ax",@progbits
	.align	128
        .global         _Z7int_andPiS_
        .type           _Z7int_andPiS_,@function
        .size           _Z7int_andPiS_,(.L_x_20 - _Z7int_andPiS_)
        .other          _Z7int_andPiS_,@"STO_CUDA_ENTRY STV_DEFAULT"
_Z7int_andPiS_:
.text._Z7int_andPiS_:
[----:B------:R-:W-:Y:S08]  /*0000*/  LDC R1, c[0x0][0x37c] ;  /* 0x0000df00ff017b82 */ /* 0x000ff00000000800 */
[----:B------:R-:W0:Y:S01]  /*0010*/  LDC.64 R2, c[0x0][0x380] ;  /* 0x0000e000ff027b82 */ /* 0x000e220000000a00 */
[----:B------:R-:W0:Y:S02]  /*0020*/  LDCU.64 UR4, c[0x0][0x358] ;  /* 0x00006b00ff0477ac */ /* 0x000e240008000a00 */
[----:B0-----:R-:W2:Y:S05]  /*0030*/  LDG.E R2, desc[UR4][R2.64] ;  /* 0x0000000402027981 */ /* 0x001eaa000c1e1900 */
[----:B------:R-:W0:Y:S01]  /*0040*/  LDC.64 R4, c[0x0][0x388] ;  /* 0x0000e200ff047b82 */ /* 0x000e220000000a00 */
[----:B--2---:R-:W-:-:S05]  /*0050*/  LOP3.LUT R7, R2, 0x3, RZ, 0xc0, !PT ;  /* 0x0000000302077812 */ /* 0x004fca00078ec0ff */
[----:B0-----:R-:W-:Y:S01]  /*0060*/  STG.E desc[UR4][R4.64], R7 ;  /* 0x0000000704007986 */ /* 0x001fe2000c101904 */
[----:B------:R-:W-:Y:S05]  /*0070*/  EXIT ;  /* 0x000000000000794d */ /* 0x000fea0003800000 */
.L_x_1:
        /* <DEDUP_REMOVED lines=16> */
.L_x_20:


//--------------------- .text._Z7int_shfPiS_      --------------------------
	.section	.text._Z7int_shfPiS_,"ax",@progbits
	.align	128
        .global         _Z7int_shfPiS_
        .type           _Z7int_shfPiS_,@function
        .size           _Z7int_shfPiS_,(.L_x_21 - _Z7int_shfPiS_)
        .other          _Z7int_shfPiS_,@"STO_CUDA_ENTRY STV_DEFAULT"
_Z7int_shfPiS_:
.text._Z7int_shfPiS_:
[----:B------:R-:W-:Y:S08]  /*0000*/  LDC R1, c[0x0][0x37c] ;  /* 0x0000df00ff017b82 */ /* 0x000ff00000000800 */
[----:B------:R-:W0:Y:S01]  /*0010*/  LDC.64 R2, c[0x0][0x380] ;  /* 0x0000e000ff027b82 */ /* 0x000e220000000a00 */
[----:B------:R-:W0:Y:S02]  /*0020*/  LDCU.64 UR4, c[0x0][0x358] ;  /* 0x00006b00ff0477ac */ /* 0x000e240008000a00 */
[----:B0-----:R-:W2:Y:S05]  /*0030*/  LDG.E R2, desc[UR4][R2.64] ;  /* 0x0000000402027981 */ /* 0x001eaa000c1e1900 */
[----:B------:R-:W0:Y:S01]  /*0040*/  LDC.64 R4, c[0x0][0x388] ;  /* 0x0000e200ff047b82 */ /* 0x000e220000000a00 */
[----:B--2---:R-:W-:-:S05]  /*0050*/  SHF.R.S32.HI R7, RZ, 0x2, R2 ;  /* 0x00000002ff077819 */ /* 0x004fca0000011402 */
[----:B0-----:R-:W-:Y:S01]  /*0060*/  STG.E desc[UR4][R4.64], R7 ;  /* 0x0000000704007986 */ /* 0x001fe2000c101904 */
[----:B------:R-:W-:Y:S05]  /*0070*/  EXIT ;  /* 0x000000000000794d */ /* 0x000fea0003800000 */
.L_x_2:
        /* <DEDUP_REMOVED lines=16> */
.L_x_21:


//--------------------- .text._Z7int_modPiS_S_    --------------------------
	.section	.text._Z7int_modPiS_S_,"ax",@progbits
	.align	128
        .global         _Z7int_modPiS_S_
        .type           _Z7int_modPiS_S_,@function
        .size           _Z7int_modPiS_S_,(.L_x_22 - _Z7int_modPiS_S_)
        .other          _Z7int_modPiS_S_,@"STO_CUDA_ENTRY STV_DEFAULT"
_Z7int_modPiS_S_:
.text._Z7int_modPiS_S_:
[----:B------:R-:W-:Y:S08]  /*0000*/  LDC R1, c[0x0][0x37c] ;  /* 0x0000df00ff017b82 */ /* 0x000ff00000000800 */
[----:B------:R-:W0:Y:S01]  /*0010*/  LDC.64 R4, c[0x0][0x388] ;  /* 0x0000e200ff047b82 */ /* 0x000e220000000a00 */
[----:B------:R-:W0:Y:S02]  /*0020*/  LDCU.64 UR4, c[0x0][0x358] ;  /* 0x00006b00ff0477ac */ /* 0x000e240008000a00 */
[----:B0-----:R-:W2:Y:S05]  /*0030*/  LDG.E R4, desc[UR4][R4.64] ;  /* 0x0000000404047981 */ /* 0x001eaa000c1e1900 */
[----:B------:R-:W0:Y:S02]  /*0040*/  LDC.64 R2, c[0x0][0x380] ;  /* 0x0000e000ff027b82 */ /* 0x000e240000000a00 */
[----:B0-----:R0:W3:Y:S01]  /*0050*/  LDG.E R0, desc[UR4][R2.64] ;  /* 0x0000000402007981 */ /* 0x0010e2000c1e1900 */
[----:B--2---:R-:W-:-:S02]  /*0060*/  IABS R10, R4 ;  /* 0x00000004000a7213 */ /* 0x004fc40000000000 */
[----:B0-----:R-:W-:Y:S02]  /*0070*/  IABS R3, R4 ;  /* 0x0000000400037213 */ /* 0x001fe40000000000 */
[----:B------:R-:W0:Y:S03]  /*0080*/  I2F.RP R8, R10 ;  /* 0x0000000a00087306 */ /* 0x000e260000209400 */
[----:B------:R-:W-:-:S05]  /*0090*/  IMAD.MOV R3, RZ, RZ, -R3 ;  /* 0x000000ffff037224 */ /* 0x000fca00078e0a03 */
[----:B0-----:R-:W0:Y:S01]  /*00a0*/  MUFU.RCP R8, R8 ;  /* 0x0000000800087308 */ /* 0x001e220000001000 */
[----:B---3--:R-:W-:Y:S02]  /*00b0*/  IABS R2, R0 ;  /* 0x0000000000027213 */ /* 0x008fe40000000000 */
[----:B------:R-:W-:Y:S01]  /*00c0*/  ISETP.GE.AND P2, PT, R0, RZ, PT ;  /* 0x000000ff0000720c */ /* 0x000fe20003f46270 */
[----:B0-----:R-:W-:-:S04]  /*00d0*/  VIADD R6, R8, 0xffffffe ;  /* 0x0ffffffe08067836 */ /* 0x001fc80000000000 */
[----:B------:R0:W1:Y:S02]  /*00e0*/  F2I.FTZ.U32.TRUNC.NTZ R7, R6 ;  /* 0x0000000600077305 */ /* 0x000064000021f000 */
[----:B0-----:R-:W-:Y:S02]  /*00f0*/  HFMA2 R6, -RZ, RZ, 0, 0 ;  /* 0x00000000ff067431 */ /* 0x001fe400000001ff */
[----:B-1----:R-:W-:-:S04]  /*0100*/  IMAD.MOV R9, RZ, RZ, -R7 ;  /* 0x000000ffff097224 */ /* 0x002fc800078e0a07 */
[----:B------:R-:W-:-:S04]  /*0110*/  IMAD R5, R9, R10, RZ ;  /* 0x0000000a09057224 */ /* 0x000fc800078e02ff */
[----:B------:R-:W-:-:S06]  /*0120*/  IMAD.HI.U32 R7, R7, R5, R6 ;  /* 0x0000000507077227 */ /* 0x000fcc00078e0006 */
[----:B------:R-:W-:-:S04]  /*0130*/  IMAD.HI.U32 R7, R7, R2, RZ ;  /* 0x0000000207077227 */ /* 0x000fc800078e00ff */
[----:B------:R-:W-:Y:S02]  /*0140*/  IMAD R7, R7, R3, R2 ;  /* 0x0000000307077224 */ /* 0x000fe400078e0202 */
[----:B------:R-:W0:Y:S03]  /*0150*/  LDC.64 R2, c[0x0][0x390] ;  /* 0x0000e400ff027b82 */ /* 0x000e260000000a00 */
[----:B------:R-:W-:-:S13]  /*0160*/  ISETP.GT.U32.AND P0, PT, R10, R7, PT ;  /* 0x000000070a00720c */ /* 0x000fda0003f04070 */
[----:B------:R-:W-:Y:S02]  /*0170*/  @!P0 IADD3 R7, PT, PT, R7, -R10, RZ ;  /* 0x8000000a07078210 */ /* 0x000fe40007ffe0ff */
[----:B------:R-:W-:Y:S02]  /*0180*/  ISETP.NE.AND P0, PT, R4, RZ, PT ;  /* 0x000000ff0400720c */ /* 0x000fe40003f05270 */
[----:B------:R-:W-:-:S13]  /*0190*/  ISETP.GT.U32.AND P1, PT, R10, R7, PT ;  /* 0x000000070a00720c */ /* 0x000fda0003f24070 */
[----:B------:R-:W-:-:S05]  /*01a0*/  @!P1 IMAD.IADD R7, R7, 0x1, -R10 ;  /* 0x0000000107079824 */ /* 0x000fca00078e0a0a */
[----:B------:R-:W-:Y:S02]  /*01b0*/  @!P2 IADD3 R7, PT, PT, -R7, RZ, RZ ;  /* 0x000000ff0707a210 */ /* 0x000fe40007ffe1ff */
[----:B------:R-:W-:-:S05]  /*01c0*/  @!P0 LOP3.LUT R7, RZ, R4, RZ, 0x33, !PT ;  /* 0x00000004ff078212 */ /* 0x000fca00078e33ff */
[----:B0-----:R-:W-:Y:S01]  /*01d0*/  STG.E desc[UR4][R2.64], R7 ;  /* 0x0000000702007986 */ /* 0x001fe2000c101904 */
[----:B------:R-:W-:Y:S05]  /*01e0*/  EXIT ;  /* 0x000000000000794d */ /* 0x000fea0003800000 */
.L_x_3:
        /* <DEDUP_REMOVED lines=9> */
.L_x_22:


//--------------------- .text._Z7int_divPiS_S_    --------------------------
	.section	.text._Z7int_divPiS_S_,"ax",@progbits
	.align	128
        .global         _Z7int_divPiS_S_
        .type           _Z7int_divPiS_S_,@function
        .size           _Z7int_divPiS_S_,(.L_x_23 - _Z7int_divPiS_S_)
        .other          _Z7int_divPiS_S_,@"STO_CUDA_ENTRY STV_DEFAULT"
_Z7int_divPiS_S_:
.text._Z7int_divPiS_S_:
        /* <DEDUP_REMOVED lines=8> */
[----:B------:R-:W0:Y:S08]  /*0080*/  I2F.RP R0, R9 ;  /* 0x0000000900007306 */ /* 0x000e300000209400 */
[----:B0-----:R-:W0:Y:S01]  /*0090*/  MUFU.RCP R0, R0 ;  /* 0x0000000000007308 */ /* 0x001e220000001000 */
[----:B---3--:R-:W-:Y:S01]  /*00a0*/  IABS R4, R2 ;  /* 0x0000000200047213 */ /* 0x008fe20000000000 */
[----:B0-----:R-:W-:-:S02]  /*00b0*/  VIADD R6, R0, 0xffffffe ;  /* 0x0ffffffe00067836 */ /* 0x001fc40000000000 */
[----:B------:R-:W-:-:S04]  /*00c0*/  IMAD.MOV R0, RZ, RZ, -R3 ;  /* 0x000000ffff007224 */ /* 0x000fc800078e0a03 */
[----:B------:R0:W1:Y:S02]  /*00d0*/  F2I.FTZ.U32.TRUNC.NTZ R7, R6 ;  /* 0x0000000600077305 */ /* 0x000064000021f000 */
[----:B0-----:R-:W-:Y:S02]  /*00e0*/  HFMA2 R6, -RZ, RZ, 0, 0 ;  /* 0x00000000ff067431 */ /* 0x001fe400000001ff */
[----:B-1----:R-:W-:-:S04]  /*00f0*/  IMAD.MOV R8, RZ, RZ, -R7 ;  /* 0x000000ffff087224 */ /* 0x002fc800078e0a07 */
[----:B------:R-:W-:-:S04]  /*0100*/  IMAD R11, R8, R9, RZ ;  /* 0x00000009080b7224 */ /* 0x000fc800078e02ff */
[----:B------:R-:W-:-:S06]  /*0110*/  IMAD.HI.U32 R7, R7, R11, R6 ;  /* 0x0000000b07077227 */ /* 0x000fcc00078e0006 */
[----:B------:R-:W-:-:S04]  /*0120*/  IMAD.HI.U32 R7, R7, R4, RZ ;  /* 0x0000000407077227 */ /* 0x000fc800078e00ff */
[----:B------:R-:W-:-:S05]  /*0130*/  IMAD R0, R7, R0, R4 ;  /* 0x0000000007007224 */ /* 0x000fca00078e0204 */
[----:B------:R-:W-:-:S13]  /*0140*/  ISETP.GT.U32.AND P2, PT, R9, R0, PT ;  /* 0x000000000900720c */ /* 0x000fda0003f44070 */
[----:B------:R-:W-:Y:S01]  /*0150*/  @!P2 IMAD.IADD R0, R0, 0x1, -R9 ;  /* 0x000000010000a824 */ /* 0x000fe200078e0a09 */
[----:B------:R-:W-:Y:S02]  /*0160*/  @!P2 IADD3 R7, PT, PT, R7, 0x1, RZ ;  /* 0x000000010707a810 */ /* 0x000fe40007ffe0ff */
[----:B------:R-:W-:Y:S02]  /*0170*/  ISETP.NE.AND P2, PT, R5, RZ, PT ;  /* 0x000000ff0500720c */ /* 0x000fe40003f45270 */
[----:B------:R-:W-:Y:S02]  /*0180*/  ISETP.GE.U32.AND P0, PT, R0, R9, PT ;  /* 0x000000090000720c */ /* 0x000fe40003f06070 */
[----:B------:R-:W-:Y:S02]  /*0190*/  LOP3.LUT R0, R2, R5, RZ, 0x3c, !PT ;  /* 0x0000000502007212 */ /* 0x000fe400078e3cff */
[----:B------:R-:W0:Y:S02]  /*01a0*/  LDC.64 R2, c[0x0][0x390] ;  /* 0x0000e400ff027b82 */ /* 0x000e240000000a00 */
[----:B------:R-:W-:-:S07]  /*01b0*/  ISETP.GE.AND P1, PT, R0, RZ, PT ;  /* 0x000000ff0000720c */ /* 0x000fce0003f26270 */
[----:B------:R-:W-:-:S06]  /*01c0*/  @P0 VIADD R7, R7, 0x1 ;  /* 0x0000000107070836 */ /* 0x000fcc0000000000 */
[----:B------:R-:W-:Y:S02]  /*01d0*/  @!P1 IADD3 R7, PT, PT, -R7, RZ, RZ ;  /* 0x000000ff07079210 */ /* 0x000fe40007ffe1ff */
[----:B------:R-:W-:-:S05]  /*01e0*/  @!P2 LOP3.LUT R7, RZ, R5, RZ, 0x33, !PT ;  /* 0x00000005ff07a212 */ /* 0x000fca00078e33ff */
[----:B0-----:R-:W-:Y:S01]  /*01f0*/  STG.E desc[UR4][R2.64], R7 ;  /* 0x0000000702007986 */ /* 0x001fe2000c101904 */
[----:B------:R-:W-:Y:S05]  /*0200*/  EXIT ;  /* 0x000000000000794d */ /* 0x000fea0003800000 */
.L_x_4:
        /* <DEDUP_REMOVED lines=15> */
.L_x_23:


//--------------------- .text._Z7int_mulPiS_S_    --------------------------
	.section	.text._Z7int_mulPiS_S_,"ax",@progbits
	.align	128
        .global         _Z7int_mulPiS_S_
        .type           _Z7int_mulPiS_S_,@function
        .size           _Z7int_mulPiS_S_,(.L_x_24 - _Z7int_mulPiS_S_)
        .other          _Z7int_mulPiS_S_,@"STO_CUDA_ENTRY STV_DEFAULT"
_Z7int_mulPiS_S_:
.text._Z7int_mulPiS_S_:
[----:B------:R-:W-:Y:S08]  /*0000*/  LDC R1, c[0x0][0x37c] ;  /* 0x0000df00ff017b82 */ /* 0x000ff00000000800 */
[----:B------:R-:W0:Y:S01]  /*0010*/  LDC.64 R2, c[0x0][0x380] ;  /* 0x0000e000ff027b82 */ /* 0x000e220000000a00 */
[----:B------:R-:W0:Y:S07]  /*0020*/  LDCU.64 UR4, c[0x0][0x358] ;  /* 0x00006b00ff0477ac */ /* 0x000e2e0008000a00 */
[----:B------:R-:W1:Y:S01]  /*0030*/  LDC.64 R4, c[0x0][0x388] ;  /* 0x0000e200ff047b82 */ /* 0x000e620000000a00 */
[----:B0-----:R-:W2:Y:S04]  /*0040*/  LDG.E R2, desc[UR4][R2.64] ;  /* 0x0000000402027981 */ /* 0x001ea8000c1e1900 */
[----:B-1----:R-:W2:Y:S03]  /*0050*/  LDG.E R5, desc[UR4][R4.64] ;  /* 0x0000000404057981 */ /* 0x002ea6000c1e1900 */
[----:B------:R-:W0:Y:S01]  /*0060*/  LDC.64 R6, c[0x0][0x390] ;  /* 0x0000e400ff067b82 */ /* 0x000e220000000a00 */
[----:B--2---:R-:W-:-:S05]  /*0070*/  IMAD R9, R2, R5, RZ ;  /* 0x0000000502097224 */ /* 0x004fca00078e02ff */
[----:B0-----:R-:W-:Y:S01]  /*0080*/  STG.E desc[UR4][R6.64], R9 ;  /* 0x0000000906007986 */ /* 0x001fe2000c101904 */
[----:B------:R-:W-:Y:S05]  /*0090*/  EXIT ;  /* 0x000000000000794d */ /* 0x000fea0003800000 */
.L_x_5:
        /* <DEDUP_REMOVED lines=14> */
.L_x_24:


//--------------------- .text._Z7int_addPiS_S_    --------------------------
	.section	.text._Z7int_addPiS_S_,"ax",@progbits
	.align	128
        .global         _Z7int_addPiS_S_
        .type           _Z7int_addPiS_S_,@function
        .size           _Z7int_addPiS_S_,(.L_x_25 - _Z7int_addPiS_S_)
        .other          _Z7int_addPiS_S_,@"STO_CUDA_ENTRY STV_DEFAULT"
_Z7int_addPiS_S_:
.text._Z7int_addPiS_S_:
[----:B------:R-:W-:Y:S08]  /*0000*/  LDC R1, c[0x0][0x37c] ;  /* 0x0000df00ff017b82 */ /* 0x000ff00000000800 */
[----:B------:R-:W0:Y:S01]  /*0010*/  LDC.64 R2, c[0x0][0x380] ;  /* 0x0000e000ff027b82 */ /* 0x000e220000000a00 */
[----:B------:R-:W0:Y:S07]  /*0020*/  LDCU.64 UR4, c[0x0][0x358] ;  /* 0x00006b00ff0477ac */ /* 0x000e2e0008000a00 */
[----:B------:R-:W1:Y:S01]  /*0030*/  LDC.64 R4, c[0x0][0x388] ;  /* 0x0000e200ff047b82 */ /* 0x000e620000000a00 */
[----:B0-----:R-:W2:Y:S04]  /*0040*/  LDG.E R2, desc[UR4][R2.64] ;  /* 0x0000000402027981 */ /* 0x001ea8000c1e1900 */
[----:B-1----:R-:W2:Y:S03]  /*0050*/  LDG.E R5, desc[UR4][R4.64] ;  /* 0x0000000404057981 */ /* 0x002ea6000c1e1900 */
[----:B------:R-:W0:Y:S01]  /*0060*/  LDC.64 R6, c[0x0][0x390] ;  /* 0x0000e400ff067b82 */ /* 0x000e220000000a00 */
[----:B--2---:R-:W-:-:S05]  /*0070*/  IADD3 R9, PT, PT, R2, R5, RZ ;  /* 0x0000000502097210 */ /* 0x004fca0007ffe0ff */
[----:B0-----:R-:W-:Y:S01]  /*0080*/  STG.E desc[UR4][R6.64], R9 ;  /* 0x0000000906007986 */ /* 0x001fe2000c101904 */
[----:B------:R-:W-:Y:S05]  /*0090*/  EXIT ;  /* 0x000000000000794d */ /* 0x000fea0003800000 */
.L_x_6:
        /* <DEDUP_REMOVED lines=14> */
.L_x_25:


//--------------------- .text._Z22perform_int_operationsPiS_S_ --------------------------
	.section	.text._Z22perform_int_operationsPiS_S_,"ax",@progbits
	.align	128
        .global         _Z22perform_int_operationsPiS_S_
        .type           _Z22perform_int_operationsPiS_S_,@function
        .size           _Z22perform_int_operationsPiS_S_,(.L_x_26 - _Z22perform_int_operationsPiS_S_)
        .other          _Z22perform_int_operationsPiS_S_,@"STO_CUDA_ENTRY STV_DEFAULT"
_Z22perform_int_operationsPiS_S_:
.text._Z22perform_int_operationsPiS_S_:
[----:B------:R-:W-:Y:S08]  /*0000*/  LDC R1, c[0x0][0x37c] ;  /* 0x0000df00ff017b82 */ /* 0x000ff00000000800 */
[----:B------:R-:W0:Y:S01]  /*0010*/  LDC.64 R4, c[0x0][0x388] ;  /* 0x0000e200ff047b82 */ /* 0x000e220000000a00 */
[----:B------:R-:W0:Y:S02]  /*0020*/  LDCU.64 UR4, c[0x0][0x358] ;  /* 0x00006b00ff0477ac */ /* 0x000e240008000a00 */
[----:B0-----:R-:W2:Y:S05]  /*0030*/  LDG.E R0, desc[UR4][R4.64] ;  /* 0x0000000404007981 */ /* 0x001eaa000c1e1900 */
[----:B------:R-:W0:Y:S02]  /*0040*/  LDC.64 R2, c[0x0][0x380] ;  /* 0x0000e000ff027b82 */ /* 0x000e240000000a00 */
[----:B0-----:R0:W3:Y:S01]  /*0050*/  LDG.E R9, desc[UR4][R2.64] ;  /* 0x0000000402097981 */ /* 0x0010e2000c1e1900 */
[----:B--2---:R-:W-:-:S02]  /*0060*/  IABS R11, R0 ;  /* 0x00000000000b7213 */ /* 0x004fc40000000000 */
[----:B------:R-:W-:Y:S02]  /*0070*/  IABS R4, R0 ;  /* 0x0000000000047213 */ /* 0x000fe40000000000 */
[----:B------:R-:W1:Y:S02]  /*0080*/  I2F.RP R8, R11 ;  /* 0x0000000b00087306 */ /* 0x000e640000209400 */
[----:B0-----:R-:W-:-:S06]  /*0090*/  IADD3 R3, PT, PT, RZ, -R4, RZ ;  /* 0x80000004ff037210 */ /* 0x001fcc0007ffe0ff */
[----:B-1----:R-:W0:Y:S01]  /*00a0*/  MUFU.RCP R8, R8 ;  /* 0x0000000800087308 */ /* 0x002e220000001000 */
[----:B---3--:R-:W-:Y:S02]  /*00b0*/  IABS R2, R9 ;  /* 0x0000000900027213 */ /* 0x008fe40000000000 */
[----:B------:R-:W-:Y:S02]  /*00c0*/  SHF.R.S32.HI R13, RZ, 0x2, R9 ;  /* 0x00000002ff0d7819 */ /* 0x000fe40000011409 */
[----:B------:R-:W-:Y:S01]  /*00d0*/  LOP3.LUT R15, R9, 0x3, RZ, 0xc0, !PT ;  /* 0x00000003090f7812 */ /* 0x000fe200078ec0ff */
[----:B0-----:R-:W-:-:S04]  /*00e0*/  VIADD R6, R8, 0xffffffe ;  /* 0x0ffffffe08067836 */ /* 0x001fc80000000000 */
[----:B------:R0:W1:Y:S02]  /*00f0*/  F2I.FTZ.U32.TRUNC.NTZ R7, R6 ;  /* 0x0000000600077305 */ /* 0x000064000021f000 */
[----:B0-----:R-:W-:Y:S02]  /*0100*/  IMAD.MOV.U32 R6, RZ, RZ, RZ ;  /* 0x000000ffff067224 */ /* 0x001fe400078e00ff */
[----:B-1----:R-:W-:-:S04]  /*0110*/  IMAD.MOV R10, RZ, RZ, -R7 ;  /* 0x000000ffff0a7224 */ /* 0x002fc800078e0a07 */
[----:B------:R-:W-:-:S04]  /*0120*/  IMAD R5, R10, R11, RZ ;  /* 0x0000000b0a057224 */ /* 0x000fc800078e02ff */
[----:B------:R-:W-:Y:S01]  /*0130*/  IMAD.HI.U32 R7, R7, R5, R6 ;  /* 0x0000000507077227 */ /* 0x000fe200078e0006 */
[----:B------:R-:W-:-:S05]  /*0140*/  IADD3 R5, PT, PT, R9, R0, RZ ;  /* 0x0000000009057210 */ /* 0x000fca0007ffe0ff */
[----:B------:R-:W-:-:S04]  /*0150*/  IMAD.HI.U32 R7, R7, R2, RZ ;  /* 0x0000000207077227 */ /* 0x000fc800078e00ff */
[----:B------:R-:W-:-:S05]  /*0160*/  IMAD R2, R7, R3, R2 ;  /* 0x0000000307027224 */ /* 0x000fca00078e0202 */
[----:B------:R-:W-:-:S13]  /*0170*/  ISETP.GT.U32.AND P2, PT, R11, R2, PT ;  /* 0x000000020b00720c */ /* 0x000fda0003f44070 */
[----:B------:R-:W-:Y:S01]  /*0180*/  @!P2 IMAD.IADD R2, R2, 0x1, -R11 ;  /* 0x000000010202a824 */ /* 0x000fe200078e0a0b */
[----:B------:R-:W-:Y:S02]  /*0190*/  @!P2 IADD3 R7, PT, PT, R7, 0x1, RZ ;  /* 0x000000010707a810 */ /* 0x000fe40007ffe0ff */
[----:B------:R-:W-:Y:S02]  /*01a0*/  ISETP.NE.AND P2, PT, R0, RZ, PT ;  /* 0x000000ff0000720c */ /* 0x000fe40003f45270 */
[----:B------:R-:W-:Y:S02]  /*01b0*/  ISETP.GE.U32.AND P0, PT, R2, R11, PT ;  /* 0x0000000b0200720c */ /* 0x000fe40003f06070 */
[----:B------:R-:W-:-:S04]  /*01c0*/  LOP3.LUT R2, R9, R0, RZ, 0x3c, !PT ;  /* 0x0000000009027212 */ /* 0x000fc800078e3cff */
[----:B------:R-:W-:Y:S02]  /*01d0*/  ISETP.GE.AND P1, PT, R2, RZ, PT ;  /* 0x000000ff0200720c */ /* 0x000fe40003f26270 */
[----:B------:R-:W0:Y:S05]  /*01e0*/  LDC.64 R2, c[0x0][0x390] ;  /* 0x0000e400ff027b82 */ /* 0x000e2a0000000a00 */
[----:B------:R-:W-:-:S04]  /*01f0*/  @P0 VIADD R7, R7, 0x1 ;  /* 0x0000000107070836 */ /* 0x000fc80000000000 */
[----:B------:R-:W-:Y:S02]  /*0200*/  IMAD.MOV.U32 R11, RZ, RZ, R7 ;  /* 0x000000ffff0b7224 */ /* 0x000fe400078e0007 */
[----:B------:R-:W-:-:S03]  /*0210*/  IMAD R7, R9, R0, RZ ;  /* 0x0000000009077224 */ /* 0x000fc600078e02ff */
[----:B------:R-:W-:Y:S02]  /*0220*/  @!P1 IADD3 R11, PT, PT, -R11, RZ, RZ ;  /* 0x000000ff0b0b9210 */ /* 0x000fe40007ffe1ff */
[----:B------:R-:W-:-:S05]  /*0230*/  @!P2 LOP3.LUT R11, RZ, R0, RZ, 0x33, !PT ;  /* 0x00000000ff0ba212 */ /* 0x000fca00078e33ff */
[----:B------:R-:W-:Y:S01]  /*0240*/  IMAD.MOV R4, RZ, RZ, -R11 ;  /* 0x000000ffff047224 */ /* 0x000fe200078e0a0b */
[----:B0-----:R-:W-:Y:S03]  /*0250*/  STG.E desc[UR4][R2.64], R5 ;  /* 0x0000000502007986 */ /* 0x001fe6000c101904 */
[----:B------:R-:W-:Y:S01]  /*0260*/  IMAD R9, R0, R4, R9 ;  /* 0x0000000400097224 */ /* 0x000fe200078e0209 */
[----:B------:R-:W-:Y:S04]  /*0270*/  STG.E desc[UR4][R2.64+0x4], R7 ;  /* 0x0000040702007986 */ /* 0x000fe8000c101904 */
[----:B------:R-:W-:Y:S04]  /*0280*/  STG.E desc[UR4][R2.64+0x10], R13 ;  /* 0x0000100d02007986 */ /* 0x000fe8000c101904 */
[----:B------:R-:W-:Y:S04]  /*0290*/  STG.E desc[UR4][R2.64+0x14], R15 ;  /* 0x0000140f02007986 */ /* 0x000fe8000c101904 */
[----:B------:R-:W-:Y:S04]  /*02a0*/  STG.E desc[UR4][R2.64+0x8], R11 ;  /* 0x0000080b02007986 */ /* 0x000fe8000c101904 */
[----:B------:R-:W-:Y:S01]  /*02b0*/  STG.E desc[UR4][R2.64+0xc], R9 ;  /* 0x00000c0902007986 */ /* 0x000fe2000c101904 */
[----:B------:R-:W-:Y:S05]  /*02c0*/  EXIT ;  /* 0x000000000000794d */ /* 0x000fea0003800000 */
.L_x_7:
        /* <DEDUP_REMOVED lines=11> */
.L_x_26:


//--------------------- .text._Z24perform_float_operationsPfS_S_ --------------------------
	.section	.text._Z24perform_float_operationsPfS_S_,"ax",@progbits
	.align	128
        .global         _Z24perform_float_operationsPfS_S_
        .type           _Z24perform_float_operationsPfS_S_,@function
        .size           _Z24perform_float_operationsPfS_S_,(.L_x_18 - _Z24perform_float_operationsPfS_S_)
        .other          _Z24perform_float_operationsPfS_S_,@"STO_CUDA_ENTRY STV_DEFAULT"
_Z24perform_float_operationsPfS_S_:
.text._Z24perform_float_operationsPfS_S_:
[----:B------:R-:W-:Y:S08]  /*0000*/  LDC R1, c[0x0][0x37c] ;  /* 0x0000df00ff017b82 */ /* 0x000ff00000000800 */
[----:B------:R-:W0:Y:S01]  /*0010*/  LDC.64 R4, c[0x0][0x388] ;  /* 0x0000e200ff047b82 */ /* 0x000e220000000a00 */
[----:B------:R-:W0:Y:S07]  /*0020*/  LDCU.64 UR4, c[0x0][0x358] ;  /* 0x00006b00ff0477ac */ /* 0x000e2e0008000a00 */
[----:B------:R-:W1:Y:S01]  /*0030*/  LDC.64 R2, c[0x0][0x380] ;  /* 0x0000e000ff027b82 */ /* 0x000e620000000a00 */
[----:B0-----:R-:W2:Y:S04]  /*0040*/  LDG.E R5, desc[UR4][R4.64] ;  /* 0x0000000404057981 */ /* 0x001ea8000c1e1900 */
[----:B-1----:R-:W3:Y:S03]  /*0050*/  LDG.E R0, desc[UR4][R2.64] ;  /* 0x0000000402007981 */ /* 0x002ee6000c1e1900 */
[----:B------:R-:W0:Y:S01]  /*0060*/  LDC.64 R6, c[0x0][0x390] ;  /* 0x0000e400ff067b82 */ /* 0x000e220000000a00 */
[----:B--2---:R-:W1:Y:S01]  /*0070*/  MUFU.RCP R8, R5 ;  /* 0x0000000500087308 */ /* 0x004e620000001000 */
[C---:B---3--:R-:W-:Y:S01]  /*0080*/  FADD R9, R0.reuse, R5 ;  /* 0x0000000500097221 */ /* 0x048fe20000000000 */
[----:B------:R-:W-:-:S06]  /*0090*/  FMUL R11, R0, R5 ;  /* 0x00000005000b7220 */ /* 0x000fcc0000400000 */
[----:B------:R-:W2:Y:S01]  /*00a0*/  FCHK P0, R0, R5 ;  /* 0x0000000500007302 */ /* 0x000ea20000000000 */
[----:B0-----:R0:W-:Y:S04]  /*00b0*/  STG.E desc[UR4][R6.64], R9 ;  /* 0x0000000906007986 */ /* 0x0011e8000c101904 */
[----:B------:R0:W-:Y:S01]  /*00c0*/  STG.E desc[UR4][R6.64+0x4], R11 ;  /* 0x0000040b06007986 */ /* 0x0001e2000c101904 */
[----:B-1----:R-:W-:-:S04]  /*00d0*/  FFMA R13, -R5, R8, 1 ;  /* 0x3f800000050d7423 */ /* 0x002fc80000000108 */
[----:B------:R-:W-:-:S04]  /*00e0*/  FFMA R13, R8, R13, R8 ;  /* 0x0000000d080d7223 */ /* 0x000fc80000000008 */
[----:B------:R-:W-:-:S04]  /*00f0*/  FFMA R4, R0, R13, RZ ;  /* 0x0000000d00047223 */ /* 0x000fc800000000ff */
[----:B------:R-:W-:-:S04]  /*0100*/  FFMA R2, -R5, R4, R0 ;  /* 0x0000000405027223 */ /* 0x000fc80000000100 */
[----:B------:R-:W-:Y:S01]  /*0110*/  FFMA R13, R13, R2, R4 ;  /* 0x000000020d0d7223 */ /* 0x000fe20000000004 */
[----:B0-2---:R-:W-:Y:S06]  /*0120*/  @!P0 BRA `(.L_x_8) ;  /* 0x00000000000c8947 */ /* 0x005fec0003800000 */
[----:B------:R-:W-:-:S07]  /*0130*/  MOV R2, 0x150 ;  /* 0x0000015000027802 */ /* 0x000fce0000000f00 */
[----:B------:R-:W-:Y:S05]  /*0140*/  CALL.REL.NOINC `($__internal_0_$__cuda_sm3x_div_rn_noftz_f32_slowpath) ;  /* 0x0000000000107944 */ /* 0x000fea0003c00000 */
[----:B------:R-:W-:-:S07]  /*0150*/  IMAD.MOV.U32 R13, RZ, RZ, R7 ;  /* 0x000000ffff0d7224 */ /* 0x000fce00078e0007 */
.L_x_8:
[----:B------:R-:W0:Y:S02]  /*0160*/  LDC.64 R2, c[0x0][0x390] ;  /* 0x0000e400ff027b82 */ /* 0x000e240000000a00 */
[----:B0-----:R-:W-:Y:S01]  /*0170*/  STG.E desc[UR4][R2.64+0x8], R13 ;  /* 0x0000080d02007986 */ /* 0x001fe2000c101904 */
[----:B------:R-:W-:Y:S05]  /*0180*/  EXIT ;  /* 0x000000000000794d */ /* 0x000fea0003800000 */
        .weak           $__internal_0_$__cuda_sm3x_div_rn_noftz_f32_slowpath
        .type           $__internal_0_$__cuda_sm3x_div_rn_noftz_f32_slowpath,@function
        .size           $__internal_0_$__cuda_sm3x_div_rn_noftz_f32_slowpath,(.L_x_18 - $__internal_0_$__cuda_sm3x_div_rn_noftz_f32_slowpath)
$__internal_0_$__cuda_sm3x_div_rn_noftz_f32_slowpath:
[----:B------:R-:W-:Y:S01]  /*0190*/  SHF.R.U32.HI R4, RZ, 0x17, R5 ;  /* 0x00000017ff047819 */ /* 0x000fe20000011605 */
[--C-:B------:R-:W-:Y:S01]  /*01a0*/  IMAD.MOV.U32 R7, RZ, RZ, R0.reuse ;  /* 0x000000ffff077224 */ /* 0x100fe200078e0000 */
[----:B------:R-:W-:Y:S02]  /*01b0*/  SHF.R.U32.HI R3, RZ, 0x17, R0 ;  /* 0x00000017ff037819 */ /* 0x000fe40000011600 */
[----:B------:R-:W-:Y:S02]  /*01c0*/  LOP3.LUT R6, R4, 0xff, RZ, 0xc0, !PT ;  /* 0x000000ff04067812 */ /* 0x000fe400078ec0ff */
[----:B------:R-:W-:-:S03]  /*01d0*/  LOP3.LUT R4, R3, 0xff, RZ, 0xc0, !PT ;  /* 0x000000ff03047812 */ /* 0x000fc600078ec0ff */
[----:B------:R-:W-:Y:S02]  /*01e0*/  VIADD R10, R6, 0xffffffff ;  /* 0xffffffff060a7836 */ /* 0x000fe40000000000 */
[----:B------:R-:W-:-:S03]  /*01f0*/  VIADD R9, R4, 0xffffffff ;  /* 0xffffffff04097836 */ /* 0x000fc60000000000 */
[----:B------:R-:W-:-:S04]  /*0200*/  ISETP.GT.U32.AND P0, PT, R10, 0xfd, PT ;  /* 0x000000fd0a00780c */ /* 0x000fc80003f04070 */
[----:B------:R-:W-:-:S13]  /*0210*/  ISETP.GT.U32.OR P0, PT, R9, 0xfd, P0 ;  /* 0x000000fd0900780c */ /* 0x000fda0000704470 */
[----:B------:R-:W-:Y:S01]  /*0220*/  @!P0 IMAD.MOV.U32 R8, RZ, RZ, RZ ;  /* 0x000000ffff088224 */ /* 0x000fe200078e00ff */
[----:B------:R-:W-:Y:S06]  /*0230*/  @!P0 BRA `(.L_x_9) ;  /* 0x0000000000608947 */ /* 0x000fec0003800000 */
[----:B------:R-:W-:Y:S01]  /*0240*/  FSETP.GTU.FTZ.AND P0, PT, |R0|, +INF , PT ;  /* 0x7f8000000000780b */ /* 0x000fe20003f1c200 */
[----:B------:R-:W-:Y:S01]  /*0250*/  IMAD.MOV.U32 R3, RZ, RZ, R5 ;  /* 0x000000ffff037224 */ /* 0x000fe200078e0005 */
[----:B------:R-:W-:-:S04]  /*0260*/  FSETP.GTU.FTZ.AND P1, PT, |R5|, +INF , PT ;  /* 0x7f8000000500780b */ /* 0x000fc80003f3c200 */
[----:B------:R-:W-:-:S13]  /*0270*/  PLOP3.LUT P0, PT, P0, P1, PT, 0xf8, 0x8f ;  /* 0x00000000008f781c */ /* 0x000fda0000703f70 */
[----:B------:R-:W-:Y:S05]  /*0280*/  @P0 BRA `(.L_x_10) ;  /* 0x0000000400440947 */ /* 0x000fea0003800000 */
[----:B------:R-:W-:-:S13]  /*0290*/  LOP3.LUT P0, RZ, R5, 0x7fffffff, R7, 0xc8, !PT ;  /* 0x7fffffff05ff7812 */ /* 0x000fda000780c807 */
[----:B------:R-:W-:Y:S05]  /*02a0*/  @!P0 BRA `(.L_x_11) ;  /* 0x0000000400348947 */ /* 0x000fea0003800000 */
[C---:B------:R-:W-:Y:S02]  /*02b0*/  FSETP.NEU.FTZ.AND P2, PT, |R0|.reuse, +INF , PT ;  /* 0x7f8000000000780b */ /* 0x040fe40003f5d200 */
[----:B------:R-:W-:Y:S02]  /*02c0*/  FSETP.NEU.FTZ.AND P1, PT, |R3|, +INF , PT ;  /* 0x7f8000000300780b */ /* 0x000fe40003f3d200 */
[----:B------:R-:W-:-:S11]  /*02d0*/  FSETP.NEU.FTZ.AND P0, PT, |R0|, +INF , PT ;  /* 0x7f8000000000780b */ /* 0x000fd60003f1d200 */
[----:B------:R-:W-:Y:S05]  /*02e0*/  @!P1 BRA !P2, `(.L_x_11) ;  /* 0x0000000400249947 */ /* 0x000fea0005000000 */
[----:B------:R-:W-:-:S04]  /*02f0*/  LOP3.LUT P2, RZ, R7, 0x7fffffff, RZ, 0xc0, !PT ;  /* 0x7fffffff07ff7812 */ /* 0x000fc8000784c0ff */
[----:B------:R-:W-:-:S13]  /*0300*/  PLOP3.LUT P1, PT, P1, P2, PT, 0x2f, 0xf2 ;  /* 0x0000000000f2781c */ /* 0x000fda0000f24577 */
[----:B------:R-:W-:Y:S05]  /*0310*/  @P1 BRA `(.L_x_12) ;  /* 0x0000000400101947 */ /* 0x000fea0003800000 */
[----:B------:R-:W-:-:S04]  /*0320*/  LOP3.LUT P1, RZ, R5, 0x7fffffff, RZ, 0xc0, !PT ;  /* 0x7fffffff05ff7812 */ /* 0x000fc8000782c0ff */
[----:B------:R-:W-:-:S13]  /*0330*/  PLOP3.LUT P0, PT, P0, P1, PT, 0x2f, 0xf2 ;  /* 0x0000000000f2781c */ /* 0x000fda0000702577 */
[----:B------:R-:W-:Y:S05]  /*0340*/  @P0 BRA `(.L_x_13) ;  /* 0x0000000000f80947 */ /* 0x000fea0003800000 */
[----:B------:R-:W-:Y:S02]  /*0350*/  ISETP.GE.AND P0, PT, R9, RZ, PT ;  /* 0x000000ff0900720c */ /* 0x000fe40003f06270 */
[----:B------:R-:W-:-:S11]  /*0360*/  ISETP.GE.AND P1, PT, R10, RZ, PT ;  /* 0x000000ff0a00720c */ /* 0x000fd60003f26270 */
[----:B------:R-:W-:Y:S02]  /*0370*/  @P0 IMAD.MOV.U32 R8, RZ, RZ, RZ ;  /* 0x000000ffff080224 */ /* 0x000fe400078e00ff */
[----:B------:R-:W-:Y:S01]  /*0380*/  @!P0 FFMA R7, R0, 1.84467440737095516160e+19, RZ ;  /* 0x5f80000000078823 */ /* 0x000fe200000000ff */
[----:B------:R-:W-:Y:S02]  /*0390*/  @!P0 IMAD.MOV.U32 R8, RZ, RZ, -0x40 ;  /* 0xffffffc0ff088424 */ /* 0x000fe400078e00ff */
[----:B------:R-:W-:Y:S02]  /*03a0*/  @!P1 FFMA R5, R3, 1.84467440737095516160e+19, RZ ;  /* 0x5f80000003059823 */ /* 0x000fe400000000ff */
[----:B------:R-:W-:-:S07]  /*03b0*/  @!P1 VIADD R8, R8, 0x40 ;  /* 0x0000004008089836 */ /* 0x000fce0000000000 */
.L_x_9:
[----:B------:R-:W-:Y:S01]  /*03c0*/  LEA R0, R6, 0xc0800000, 0x17 ;  /* 0xc080000006007811 */ /* 0x000fe200078eb8ff */
[----:B------:R-:W-:-:S04]  /*03d0*/  VIADD R4, R4, 0xffffff81 ;  /* 0xffffff8104047836 */ /* 0x000fc80000000000 */
[----:B------:R-:W-:Y:S02]  /*03e0*/  IMAD.IADD R5, R5, 0x1, -R0 ;  /* 0x0000000105057824 */ /* 0x000fe400078e0a00 */
[----:B------:R-:W-:Y:S02]  /*03f0*/  IMAD R0, R4, -0x800000, R7 ;  /* 0xff80000004007824 */ /* 0x000fe400078e0207 */
[----:B------:R-:W0:Y:S01]  /*0400*/  MUFU.RCP R3, R5 ;  /* 0x0000000500037308 */ /* 0x000e220000001000 */
[----:B------:R-:W-:-:S04]  /*0410*/  FADD.FTZ R9, -R5, -RZ ;  /* 0x800000ff05097221 */ /* 0x000fc80000010100 */
[----:B0-----:R-:W-:-:S04]  /*0420*/  FFMA R10, R3, R9, 1 ;  /* 0x3f800000030a7423 */ /* 0x001fc80000000009 */
[----:B------:R-:W-:-:S04]  /*0430*/  FFMA R12, R3, R10, R3 ;  /* 0x0000000a030c7223 */ /* 0x000fc80000000003 */
[----:B------:R-:W-:-:S04]  /*0440*/  FFMA R3, R0, R12, RZ ;  /* 0x0000000c00037223 */ /* 0x000fc800000000ff */
[----:B------:R-:W-:-:S04]  /*0450*/  FFMA R10, R9, R3, R0 ;  /* 0x00000003090a7223 */ /* 0x000fc80000000000 */
[----:B------:R-:W-:Y:S01]  /*0460*/  FFMA R11, R12, R10, R3 ;  /* 0x0000000a0c0b7223 */ /* 0x000fe20000000003 */
[----:B------:R-:W-:-:S03]  /*0470*/  IADD3 R3, PT, PT, R4, 0x7f, -R6 ;  /* 0x0000007f04037810 */ /* 0x000fc60007ffe806 */
[----:B------:R-:W-:Y:S02]  /*0480*/  FFMA R10, R9, R11, R0 ;  /* 0x0000000b090a7223 */ /* 0x000fe40000000000 */
[----:B------:R-:W-:Y:S02]  /*0490*/  IMAD.IADD R3, R3, 0x1, R8 ;  /* 0x0000000103037824 */ /* 0x000fe400078e0208 */
[----:B------:R-:W-:-:S05]  /*04a0*/  FFMA R7, R12, R10, R11 ;  /* 0x0000000a0c077223 */ /* 0x000fca000000000b */
[----:B------:R-:W-:-:S04]  /*04b0*/  SHF.R.U32.HI R0, RZ, 0x17, R7 ;  /* 0x00000017ff007819 */ /* 0x000fc80000011607 */
[----:B------:R-:W-:-:S05]  /*04c0*/  LOP3.LUT R0, R0, 0xff, RZ, 0xc0, !PT ;  /* 0x000000ff00007812 */ /* 0x000fca00078ec0ff */
[----:B------:R-:W-:-:S04]  /*04d0*/  IMAD.IADD R6, R0, 0x1, R3 ;  /* 0x0000000100067824 */ /* 0x000fc800078e0203 */
[----:B------:R-:W-:-:S05]  /*04e0*/  VIADD R0, R6, 0xffffffff ;  /* 0xffffffff06007836 */ /* 0x000fca0000000000 */
[----:B------:R-:W-:-:S13]  /*04f0*/  ISETP.GE.U32.AND P0, PT, R0, 0xfe, PT ;  /* 0x000000fe0000780c */ /* 0x000fda0003f06070 */
[----:B------:R-:W-:Y:S05]  /*0500*/  @!P0 BRA `(.L_x_14) ;  /* 0x0000000000808947 */ /* 0x000fea0003800000 */
[----:B------:R-:W-:-:S13]  /*0510*/  ISETP.GT.AND P0, PT, R6, 0xfe, PT ;  /* 0x000000fe0600780c */ /* 0x000fda0003f04270 */
[----:B------:R-:W-:Y:S05]  /*0520*/  @P0 BRA `(.L_x_15) ;  /* 0x00000000006c0947 */ /* 0x000fea0003800000 */
[----:B------:R-:W-:-:S13]  /*0530*/  ISETP.GE.AND P0, PT, R6, 0x1, PT ;  /* 0x000000010600780c */ /* 0x000fda0003f06270 */
[----:B------:R-:W-:Y:S05]  /*0540*/  @P0 BRA `(.L_x_16) ;  /* 0x0000000000980947 */ /* 0x000fea0003800000 */
[----:B------:R-:W-:Y:S02]  /*0550*/  ISETP.GE.AND P0, PT, R6, -0x18, PT ;  /* 0xffffffe80600780c */ /* 0x000fe40003f06270 */
[----:B------:R-:W-:-:S11]  /*0560*/  LOP3.LUT R7, R7, 0x80000000, RZ, 0xc0, !PT ;  /* 0x8000000007077812 */ /* 0x000fd600078ec0ff */
[----:B------:R-:W-:Y:S05]  /*0570*/  @!P0 BRA `(.L_x_16) ;  /* 0x00000000008c8947 */ /* 0x000fea0003800000 */
[-CC-:B------:R-:W-:Y:S01]  /*0580*/  FFMA.RZ R0, R12, R10.reuse, R11.reuse ;  /* 0x0000000a0c007223 */ /* 0x180fe2000000c00b */
[----:B------:R-:W-:Y:S02]  /*0590*/  VIADD R5, R6, 0x20 ;  /* 0x0000002006057836 */ /* 0x000fe40000000000 */
[-CC-:B------:R-:W-:Y:S01]  /*05a0*/  FFMA.RM R3, R12, R10.reuse, R11.reuse ;  /* 0x0000000a0c037223 */ /* 0x180fe2000000400b */
[----:B------:R-:W-:Y:S02]  /*05b0*/  ISETP.NE.AND P2, PT, R6, RZ, PT ;  /* 0x000000ff0600720c */ /* 0x000fe40003f45270 */
[----:B------:R-:W-:Y:S01]  /*05c0*/  LOP3.LUT R4, R0, 0x7fffff, RZ, 0xc0, !PT ;  /* 0x007fffff00047812 */ /* 0x000fe200078ec0ff */
[----:B------:R-:W-:Y:S01]  /*05d0*/  FFMA.RP R0, R12, R10, R11 ;  /* 0x0000000a0c007223 */ /* 0x000fe2000000800b */
[----:B------:R-:W-:Y:S01]  /*05e0*/  ISETP.NE.AND P1, PT, R6, RZ, PT ;  /* 0x000000ff0600720c */ /* 0x000fe20003f25270 */
[----:B------:R-:W-:Y:S01]  /*05f0*/  IMAD.MOV R6, RZ, RZ, -R6 ;  /* 0x000000ffff067224 */ /* 0x000fe200078e0a06 */
[----:B------:R-:W-:-:S02]  /*0600*/  LOP3.LUT R4, R4, 0x800000, RZ, 0xfc, !PT ;  /* 0x0080000004047812 */ /* 0x000fc400078efcff */
[----:B------:R-:W-:Y:S02]  /*0610*/  FSETP.NEU.FTZ.AND P0, PT, R0, R3, PT ;  /* 0x000000030000720b */ /* 0x000fe40003f1d000 */
[----:B------:R-:W-:Y:S02]  /*0620*/  SHF.L.U32 R5, R4, R5, RZ ;  /* 0x0000000504057219 */ /* 0x000fe400000006ff */
[----:B------:R-:W-:Y:S02]  /*0630*/  SEL R3, R6, RZ, P2 ;  /* 0x000000ff06037207 */ /* 0x000fe40001000000 */
[----:B------:R-:W-:Y:S02]  /*0640*/  ISETP.NE.AND P1, PT, R5, RZ, P1 ;  /* 0x000000ff0500720c */ /* 0x000fe40000f25270 */
[----:B------:R-:W-:Y:S02]  /*0650*/  SHF.R.U32.HI R3, RZ, R3, R4 ;  /* 0x00000003ff037219 */ /* 0x000fe40000011604 */
[----:B------:R-:W-:-:S02]  /*0660*/  PLOP3.LUT P0, PT, P0, P1, PT, 0xf8, 0x8f ;  /* 0x00000000008f781c */ /* 0x000fc40000703f70 */
[----:B------:R-:W-:Y:S02]  /*0670*/  SHF.R.U32.HI R5, RZ, 0x1, R3 ;  /* 0x00000001ff057819 */ /* 0x000fe40000011603 */
[----:B------:R-:W-:-:S04]  /*0680*/  SEL R0, RZ, 0x1, !P0 ;  /* 0x00000001ff007807 */ /* 0x000fc80004000000 */
[----:B------:R-:W-:-:S04]  /*0690*/  LOP3.LUT R0, R0, 0x1, R5, 0xf8, !PT ;  /* 0x0000000100007812 */ /* 0x000fc800078ef805 */
[----:B------:R-:W-:-:S05]  /*06a0*/  LOP3.LUT R0, R0, R3, RZ, 0xc0, !PT ;  /* 0x0000000300007212 */ /* 0x000fca00078ec0ff */
[----:B------:R-:W-:-:S05]  /*06b0*/  IMAD.IADD R0, R5, 0x1, R0 ;  /* 0x0000000105007824 */ /* 0x000fca00078e0200 */
[----:B------:R-:W-:Y:S01]  /*06c0*/  LOP3.LUT R7, R0, R7, RZ, 0xfc, !PT ;  /* 0x0000000700077212 */ /* 0x000fe200078efcff */
[----:B------:R-:W-:Y:S06]  /*06d0*/  BRA `(.L_x_16) ;  /* 0x0000000000347947 */ /* 0x000fec0003800000 */
.L_x_15:
[----:B------:R-:W-:-:S04]  /*06e0*/  LOP3.LUT R7, R7, 0x80000000, RZ, 0xc0, !PT ;  /* 0x8000000007077812 */ /* 0x000fc800078ec0ff */
[----:B------:R-:W-:Y:S01]  /*06f0*/  LOP3.LUT R7, R7, 0x7f800000, RZ, 0xfc, !PT ;  /* 0x7f80000007077812 */ /* 0x000fe200078efcff */
[----:B------:R-:W-:Y:S06]  /*0700*/  BRA `(.L_x_16) ;  /* 0x0000000000287947 */ /* 0x000fec0003800000 */
.L_x_14:
[----:B------:R-:W-:Y:S01]  /*0710*/  IMAD R7, R3, 0x800000, R7 ;  /* 0x0080000003077824 */ /* 0x000fe200078e0207 */
[----:B------:R-:W-:Y:S06]  /*0720*/  BRA `(.L_x_16) ;  /* 0x0000000000207947 */ /* 0x000fec0003800000 */
.L_x_13:
[----:B------:R-:W-:-:S04]  /*0730*/  LOP3.LUT R7, R5, 0x80000000, R7, 0x48, !PT ;  /* 0x8000000005077812 */ /* 0x000fc800078e4807 */
[----:B------:R-:W-:Y:S01]  /*0740*/  LOP3.LUT R7, R7, 0x7f800000, RZ, 0xfc, !PT ;  /* 0x7f80000007077812 */ /* 0x000fe200078efcff */
[----:B------:R-:W-:Y:S06]  /*0750*/  BRA `(.L_x_16) ;  /* 0x0000000000147947 */ /* 0x000fec0003800000 */
.L_x_12:
[----:B------:R-:W-:Y:S01]  /*0760*/  LOP3.LUT R7, R5, 0x80000000, R7, 0x48, !PT ;  /* 0x8000000005077812 */ /* 0x000fe200078e4807 */
[----:B------:R-:W-:Y:S06]  /*0770*/  BRA `(.L_x_16) ;  /* 0x00000000000c7947 */ /* 0x000fec0003800000 */
.L_x_11:
[----:B------:R-:W0:Y:S01]  /*0780*/  MUFU.RSQ R7, -QNAN ;  /* 0xffc0000000077908 */ /* 0x000e220000001400 */
[----:B------:R-:W-:Y:S05]  /*0790*/  BRA `(.L_x_16) ;  /* 0x0000000000047947 */ /* 0x000fea0003800000 */
.L_x_10:
[----:B------:R-:W-:-:S07]  /*07a0*/  FADD.FTZ R7, R0, R3 ;  /* 0x0000000300077221 */ /* 0x000fce0000010000 */
.L_x_16:
[----:B------:R-:W-:-:S04]  /*07b0*/  IMAD.MOV.U32 R3, RZ, RZ, 0x0 ;  /* 0x00000000ff037424 */ /* 0x000fc800078e00ff */
[----:B0-----:R-:W-:Y:S05]  /*07c0*/  RET.REL.NODEC R2 `(_Z24perform_float_operationsPfS_S_) ;  /* 0xfffffff8020c7950 */ /* 0x001fea0003c3ffff */
.L_x_17:
        /* <DEDUP_REMOVED lines=11> */
.L_x_18:


//--------------------- .nv.shared.reserved.0     --------------------------
	.section	.nv.shared.reserved.0,"aw",@nobits
	.weak		__nv_reservedSMEM_offset_0_alias
	.size		__nv_reservedSMEM_offset_0_alias, 0, 64
	.other		__nv_reservedSMEM_offset_0_alias,@"STO_CUDA_RESERVED_SHARED STV_DEFAULT"
__nv_reservedSMEM_offset_0_alias:
	.zero		0
	.zero		64


//--------------------- .nv.global                --------------------------
	.section	.nv.global,"aw",@nobits
.nv.global:
	.type		_ZN34_INTERNAL_f718fc8e_4_k_cu_7c3409626thrust24THRUST_300001_SM_1000_NS3seqE,@object
	.size		_ZN34_INTERNAL_f718fc8e_4_k_cu_7c3409626thrust24THRUST_300001_SM_1000_NS3seqE,(_ZN34_INTERNAL_f718fc8e_4_k_cu_7c3409624cuda3std3__48in_placeE - _ZN34_INTERNAL_f718fc8e_4_k_cu_7c3409626thrust24THRUST_300001_SM_1000_NS3seqE)
_ZN34_INTERNAL_f718fc8e_4_k_cu_7c3409626thrust24THRUST_300001_SM_1000_NS3seqE:
	.zero		1
	.type		_ZN34_INTERNAL_f718fc8e_4_k_cu_7c3409624cuda3std3__48in_placeE,@object
	.size		_ZN34_INTERNAL_f718fc8e_4_k_cu_7c3409624cuda3std3__48in_placeE,(_ZN34_INTERNAL_f718fc8e_4_k_cu_7c3409624cuda3std6ranges3__45__cpo4sizeE - _ZN34_INTERNAL_f718fc8e_4_k_cu_7c3409624cuda3std3__48in_placeE)
_ZN34_INTERNAL_f718fc8e_4_k_cu_7c3409624cuda3std3__48in_placeE:
	.zero		1
	.type		_ZN34_INTERNAL_f718fc8e_4_k_cu_7c3409624cuda3std6ranges3__45__cpo4sizeE,@object
	.size		_ZN34_INTERNAL_f718fc8e_4_k_cu_7c3409624cuda3std6ranges3__45__cpo4sizeE,(_ZN34_INTERNAL_f718fc8e_4_k_cu_7c3409626thrust24THRUST_300001_SM_1000_NS12placeholders2_3E - _ZN34_INTERNAL_f718fc8e_4_k_cu_7c3409624cuda3std6ranges3__45__cpo4sizeE)
_ZN34_INTERNAL_f718fc8e_4_k_cu_7c3409624cuda3std6ranges3__45__cpo4sizeE:
	.zero		1
	.type		_ZN34_INTERNAL_f718fc8e_4_k_cu_7c3409626thrust24THRUST_300001_SM_1000_NS12placeholders2_3E,@object
	.size		_ZN34_INTERNAL_f718fc8e_4_k_cu_7c3409626thrust24THRUST_300001_SM_1000_NS12placeholders2_3E,(_ZN34_INTERNAL_f718fc8e_4_k_cu_7c3409624cuda3std3__45__cpo6cbeginE - _ZN34_INTERNAL_f718fc8e_4_k_cu_7c3409626thrust24THRUST_300001_SM_1000_NS12placeholders2_3E)
_ZN34_INTERNAL_f718fc8e_4_k_cu_7c3409626thrust24THRUST_300001_SM_1000_NS12placeholders2_3E:
	.zero		1
	.type		_ZN34_INTERNAL_f718fc8e_4_k_cu_7c3409624cuda3std3__45__cpo6cbeginE,@object
	.size		_ZN34_INTERNAL_f718fc8e_4_k_cu_7c3409624cuda3std3__45__cpo6cbeginE,(_ZN34_INTERNAL_f718fc8e_4_k_cu_7c3409624cuda3std6ranges3__45__cpo6cbeginE - _ZN34_INTERNAL_f718fc8e_4_k_cu_7c3409624cuda3std3__45__cpo6cbeginE)
_ZN34_INTERNAL_f718fc8e_4_k_cu_7c3409624cuda3std3__45__cpo6cbeginE:
	.zero		1
	.type		_ZN34_INTERNAL_f718fc8e_4_k_cu_7c3409624cuda3std6ranges3__45__cpo6cbeginE,@object
	.size		_ZN34_INTERNAL_f718fc8e_4_k_cu_7c3409624cuda3std6ranges3__45__cpo6cbeginE,(_ZN34_INTERNAL_f718fc8e_4_k_cu_7c3409626thrust24THRUST_300001_SM_1000_NS12placeholders2_7E - _ZN34_INTERNAL_f718fc8e_4_k_cu_7c3409624cuda3std6ranges3__45__cpo6cbeginE)
_ZN34_INTERNAL_f718fc8e_4_k_cu_7c3409624cuda3std6ranges3__45__cpo6cbeginE:
	.zero		1
	.type		_ZN34_INTERNAL_f718fc8e_4_k_cu_7c3409626thrust24THRUST_300001_SM_1000_NS12placeholders2_7E,@object
	.size		_ZN34_INTERNAL_f718fc8e_4_k_cu_7c3409626thrust24THRUST_300001_SM_1000_NS12placeholders2_7E,(_ZN34_INTERNAL_f718fc8e_4_k_cu_7c3409624cuda3std3__45__cpo7crbeginE - _ZN34_INTERNAL_f718fc8e_4_k_cu_7c3409626thrust24THRUST_300001_SM_1000_NS12placeholders2_7E)
_ZN34_INTERNAL_f718fc8e_4_k_cu_7c3409626thrust24THRUST_300001_SM_1000_NS12placeholders2_7E:
	.zero		1
	.type		_ZN34_INTERNAL_f718fc8e_4_k_cu_7c3409624cuda3std3__45__cpo7crbeginE,@object
	.size		_ZN34_INTERNAL_f718fc8e_4_k_cu_7c3409624cuda3std3__45__cpo7crbeginE,(_ZN34_INTERNAL_f718fc8e_4_k_cu_7c3409624cuda3std6ranges3__45__cpo4nextE - _ZN34_INTERNAL_f718fc8e_4_k_cu_7c3409624cuda3std3__45__cpo7crbeginE)
_ZN34_INTERNAL_f718fc8e_4_k_cu_7c3409624cuda3std3__45__cpo7crbeginE:
	.zero		1
	.type		_ZN34_INTERNAL_f718fc8e_4_k_cu_7c3409624cuda3std6ranges3__45__cpo4nextE,@object
	.size		_ZN34_INTERNAL_f718fc8e_4_k_cu_7c3409624cuda3std6ranges3__45__cpo4nextE,(_ZN34_INTERNAL_f718fc8e_4_k_cu_7c3409624cuda3std6ranges3__45__cpo4swapE - _ZN34_INTERNAL_f718fc8e_4_k_cu_7c3409624cuda3std6ranges3__45__cpo4nextE)
_ZN34_INTERNAL_f718fc8e_4_k_cu_7c3409624cuda3std6ranges3__45__cpo4nextE:
	.zero		1
	.type		_ZN34_INTERNAL_f718fc8e_4_k_cu_7c3409624cuda3std6ranges3__45__cpo4swapE,@object
	.size		_ZN34_INTERNAL_f718fc8e_4_k_cu_7c3409624cuda3std6ranges3__45__cpo4swapE,(_ZN34_INTERNAL_f718fc8e_4_k_cu_7c3409626thrust24THRUST_300001_SM_1000_NS8cuda_cub10par_nosyncE - _ZN34_INTERNAL_f718fc8e_4_k_cu_7c3409624cuda3std6ranges3__45__cpo4swapE)
_ZN34_INTERNAL_f718fc8e_4_k_cu_7c3409624cuda3std6ranges3__45__cpo4swapE:
	.zero		1
	.type		_ZN34_INTERNAL_f718fc8e_4_k_cu_7c3409626thrust24THRUST_300001_SM_1000_NS8cuda_cub10par_nosyncE,@object
	.size		_ZN34_INTERNAL_f718fc8e_4_k_cu_7c3409626thrust24THRUST_300001_SM_1000_NS8cuda_cub10par_nosyncE,(_ZN34_INTERNAL_f718fc8e_4_k_cu_7c3409626thrust24THRUST_300001_SM_1000_NS12placeholders2_9E - _ZN34_INTERNAL_f718fc8e_4_k_cu_7c3409626thrust24THRUST_300001_SM_1000_NS8cuda_cub10par_nosyncE)
_ZN34_INTERNAL_f718fc8e_4_k_cu_7c3409626thrust24THRUST_300001_SM_1000_NS8cuda_cub10par_nosyncE:
	.zero		1
	.type		_ZN34_INTERNAL_f718fc8e_4_k_cu_7c3409626thrust24THRUST_300001_SM_1000_NS12placeholders2_9E,@object
	.size		_ZN34_INTERNAL_f718fc8e_4_k_cu_7c3409626thrust24THRUST_300001_SM_1000_NS12placeholders2_9E,(_ZN34_INTERNAL_f718fc8e_4_k_cu_7c3409624cuda3std3__436_GLOBAL__N__f718fc8e_4_k_cu_7c3409626ignoreE - _ZN34_INTERNAL_f718fc8e_4_k_cu_7c3409626thrust24THRUST_300001_SM_1000_NS12placeholders2_9E)
_ZN34_INTERNAL_f718fc8e_4_k_cu_7c3409626thrust24THRUST_300001_SM_1000_NS12placeholders2_9E:
	.zero		1
	.type		_ZN34_INTERNAL_f718fc8e_4_k_cu_7c3409624cuda3std3__436_GLOBAL__N__f718fc8e_4_k_cu_7c3409626ignoreE,@object
	.size		_ZN34_INTERNAL_f718fc8e_4_k_cu_7c3409624cuda3std3__436_GLOBAL__N__f718fc8e_4_k_cu_7c3409626ignoreE,(_ZN34_INTERNAL_f718fc8e_4_k_cu_7c3409624cuda3std6ranges3__45__cpo4dataE - _ZN34_INTERNAL_f718fc8e_4_k_cu_7c3409624cuda3std3__436_GLOBAL__N__f718fc8e_4_k_cu_7c3409626ignoreE)
_ZN34_INTERNAL_f718fc8e_4_k_cu_7c3409624cuda3std3__436_GLOBAL__N__f718fc8e_4_k_cu_7c3409626ignoreE:
	.zero		1
	.type		_ZN34_INTERNAL_f718fc8e_4_k_cu_7c3409624cuda3std6ranges3__45__cpo4dataE,@object
	.size		_ZN34_INTERNAL_f718fc8e_4_k_cu_7c3409624cuda3std6ranges3__45__cpo4dataE,(_ZN34_INTERNAL_f718fc8e_4_k_cu_7c3409626thrust24THRUST_300001_SM_1000_NS12placeholders2_1E - _ZN34_INTERNAL_f718fc8e_4_k_cu_7c3409624cuda3std6ranges3__45__cpo4dataE)
_ZN34_INTERNAL_f718fc8e_4_k_cu_7c3409624cuda3std6ranges3__45__cpo4dataE:
	.zero		1
	.type		_ZN34_INTERNAL_f718fc8e_4_k_cu_7c3409626thrust24THRUST_300001_SM_1000_NS12placeholders2_1E,@object
	.size		_ZN34_INTERNAL_f718fc8e_4_k_cu_7c3409626thrust24THRUST_300001_SM_1000_NS12placeholders2_1E,(_ZN34_INTERNAL_f718fc8e_4_k_cu_7c3409624cuda3std3__45__cpo5beginE - _ZN34_INTERNAL_f718fc8e_4_k_cu_7c3409626thrust24THRUST_300001_SM_1000_NS12placeholders2_1E)
_ZN34_INTERNAL_f718fc8e_4_k_cu_7c3409626thrust24THRUST_300001_SM_1000_NS12placeholders2_1E:
	.zero		1
	.type		_ZN34_INTERNAL_f718fc8e_4_k_cu_7c3409624cuda3std3__45__cpo5beginE,@object
	.size		_ZN34_INTERNAL_f718fc8e_4_k_cu_7c3409624cuda3std3__45__cpo5beginE,(_ZN34_INTERNAL_f718fc8e_4_k_cu_7c3409624cuda3std6ranges3__45__cpo5beginE - _ZN34_INTERNAL_f718fc8e_4_k_cu_7c3409624cuda3std3__45__cpo5beginE)
_ZN34_INTERNAL_f718fc8e_4_k_cu_7c3409624cuda3std3__45__cpo5beginE:
	.zero		1
	.type		_ZN34_INTERNAL_f718fc8e_4_k_cu_7c3409624cuda3std6ranges3__45__cpo5beginE,@object
	.size		_ZN34_INTERNAL_f718fc8e_4_k_cu_7c3409624cuda3std6ranges3__45__cpo5beginE,(_ZN34_INTERNAL_f718fc8e_4_k_cu_7c3409626thrust24THRUST_300001_SM_1000_NS12placeholders2_5E - _ZN34_INTERNAL_f718fc8e_4_k_cu_7c3409624cuda3std6ranges3__45__cpo5beginE)
_ZN34_INTERNAL_f718fc8e_4_k_cu_7c3409624cuda3std6ranges3__45__cpo5beginE:
	.zero		1
	.type		_ZN34_INTERNAL_f718fc8e_4_k_cu_7c3409626thrust24THRUST_300001_SM_1000_NS12placeholders2_5E,@object
	.size		_ZN34_INTERNAL_f718fc8e_4_k_cu_7c3409626thrust24THRUST_300001_SM_1000_NS12placeholders2_5E,(_ZN34_INTERNAL_f718fc8e_4_k_cu_7c3409624cuda3std3__45__cpo6rbeginE - _ZN34_INTERNAL_f718fc8e_4_k_cu_7c3409626thrust24THRUST_300001_SM_1000_NS12placeholders2_5E)
_ZN34_INTERNAL_f718fc8e_4_k_cu_7c3409626thrust24THRUST_300001_SM_1000_NS12placeholders2_5E:
	.zero		1
	.type		_ZN34_INTERNAL_f718fc8e_4_k_cu_7c3409624cuda3std3__45__cpo6rbeginE,@object
	.size		_ZN34_INTERNAL_f718fc8e_4_k_cu_7c3409624cuda3std3__45__cpo6rbeginE,(_ZN34_INTERNAL_f718fc8e_4_k_cu_7c3409624cuda3std6ranges3__45__cpo7advanceE - _ZN34_INTERNAL_f718fc8e_4_k_cu_7c3409624cuda3std3__45__cpo6rbeginE)
_ZN34_INTERNAL_f718fc8e_4_k_cu_7c3409624cuda3std3__45__cpo6rbeginE:
	.zero		1
	.type		_ZN34_INTERNAL_f718fc8e_4_k_cu_7c3409624cuda3std6ranges3__45__cpo7advanceE,@object
	.size		_ZN34_INTERNAL_f718fc8e_4_k_cu_7c3409624cuda3std6ranges3__45__cpo7advanceE,(_ZN34_INTERNAL_f718fc8e_4_k_cu_7c3409624cuda3std3__47nulloptE - _ZN34_INTERNAL_f718fc8e_4_k_cu_7c3409624cuda3std6ranges3__45__cpo7advanceE)
_ZN34_INTERNAL_f718fc8e_4_k_cu_7c3409624cuda3std6ranges3__45__cpo7advanceE:
	.zero		1
	.type		_ZN34_INTERNAL_f718fc8e_4_k_cu_7c3409624cuda3std3__47nulloptE,@object
	.size		_ZN34_INTERNAL_f718fc8e_4_k_cu_7c3409624cuda3std3__47nulloptE,(_ZN34_INTERNAL_f718fc8e_4_k_cu_7c3409624cuda3std6ranges3__45__cpo8distanceE - _ZN34_INTERNAL_f718fc8e_4_k_cu_7c3409624cuda3std3__47nulloptE)
_ZN34_INTERNAL_f718fc8e_4_k_cu_7c3409624cuda3std3__47nulloptE:
	.zero		1
	.type		_ZN34_INTERNAL_f718fc8e_4_k_cu_7c3409624cuda3std6ranges3__45__cpo8distanceE,@object
	.size		_ZN34_INTERNAL_f718fc8e_4_k_cu_7c3409624cuda3std6ranges3__45__cpo8distanceE,(_ZN34_INTERNAL_f718fc8e_4_k_cu_7c3409626thrust24THRUST_300001_SM_1000_NS12placeholders3_10E - _ZN34_INTERNAL_f718fc8e_4_k_cu_7c3409624cuda3std6ranges3__45__cpo8distanceE)
_ZN34_INTERNAL_f718fc8e_4_k_cu_7c3409624cuda3std6ranges3__45__cpo8distanceE:
	.zero		1
	.type		_ZN34_INTERNAL_f718fc8e_4_k_cu_7c3409626thrust24THRUST_300001_SM_1000_NS12placeholders3_10E,@object
	.size		_ZN34_INTERNAL_f718fc8e_4_k_cu_7c3409626thrust24THRUST_300001_SM_1000_NS12placeholders3_10E,(_ZN34_INTERNAL_f718fc8e_4_k_cu_7c3409624cuda3std3__419piecewise_constructE - _ZN34_INTERNAL_f718fc8e_4_k_cu_7c3409626thrust24THRUST_300001_SM_1000_NS12placeholders3_10E)
_ZN34_INTERNAL_f718fc8e_4_k_cu_7c3409626thrust24THRUST_300001_SM_1000_NS12placeholders3_10E:
	.zero		1
	.type		_ZN34_INTERNAL_f718fc8e_4_k_cu_7c3409624cuda3std3__419piecewise_constructE,@object
	.size		_ZN34_INTERNAL_f718fc8e_4_k_cu_7c3409624cuda3std3__419piecewise_constructE,(_ZN34_INTERNAL_f718fc8e_4_k_cu_7c3409624cuda3std6ranges3__45__cpo5cdataE - _ZN34_INTERNAL_f718fc8e_4_k_cu_7c3409624cuda3std3__419piecewise_constructE)
_ZN34_INTERNAL_f718fc8e_4_k_cu_7c3409624cuda3std3__419piecewise_constructE:
	.zero		1
	.type		_ZN34_INTERNAL_f718fc8e_4_k_cu_7c3409624cuda3std6ranges3__45__cpo5cdataE,@object
	.size		_ZN34_INTERNAL_f718fc8e_4_k_cu_7c3409624cuda3std6ranges3__45__cpo5cdataE,(_ZN34_INTERNAL_f718fc8e_4_k_cu_7c3409626thrust24THRUST_300001_SM_1000_NS12placeholders2_2E - _ZN34_INTERNAL_f718fc8e_4_k_cu_7c3409624cuda3std6ranges3__45__cpo5cdataE)
_ZN34_INTERNAL_f718fc8e_4_k_cu_7c3409624cuda3std6ranges3__45__cpo5cdataE:
	.zero		1
	.type		_ZN34_INTERNAL_f718fc8e_4_k_cu_7c3409626thrust24THRUST_300001_SM_1000_NS12placeholders2_2E,@object
	.size		_ZN34_INTERNAL_f718fc8e_4_k_cu_7c3409626thrust24THRUST_300001_SM_1000_NS12placeholders2_2E,(_ZN34_INTERNAL_f718fc8e_4_k_cu_7c3409624cuda3std3__45__cpo3endE - _ZN34_INTERNAL_f718fc8e_4_k_cu_7c3409626thrust24THRUST_300001_SM_1000_NS12placeholders2_2E)
_ZN34_INTERNAL_f718fc8e_4_k_cu_7c3409626thrust24THRUST_300001_SM_1000_NS12placeholders2_2E:
	.zero		1
	.type		_ZN34_INTERNAL_f718fc8e_4_k_cu_7c3409624cuda3std3__45__cpo3endE,@object
	.size		_ZN34_INTERNAL_f718fc8e_4_k_cu_7c3409624cuda3std3__45__cpo3endE,(_ZN34_INTERNAL_f718fc8e_4_k_cu_7c3409624cuda3std6ranges3__45__cpo3endE - _ZN34_INTERNAL_f718fc8e_4_k_cu_7c3409624cuda3std3__45__cpo3endE)
_ZN34_INTERNAL_f718fc8e_4_k_cu_7c3409624cuda3std3__45__cpo3endE:
	.zero		1
	.type		_ZN34_INTERNAL_f718fc8e_4_k_cu_7c3409624cuda3std6ranges3__45__cpo3endE,@object
	.size		_ZN34_INTERNAL_f718fc8e_4_k_cu_7c3409624cuda3std6ranges3__45__cpo3endE,(_ZN34_INTERNAL_f718fc8e_4_k_cu_7c3409626thrust24THRUST_300001_SM_1000_NS12placeholders2_6E - _ZN34_INTERNAL_f718fc8e_4_k_cu_7c3409624cuda3std6ranges3__45__cpo3endE)
_ZN34_INTERNAL_f718fc8e_4_k_cu_7c3409624cuda3std6ranges3__45__cpo3endE:
	.zero		1
	.type		_ZN34_INTERNAL_f718fc8e_4_k_cu_7c3409626thrust24THRUST_300001_SM_1000_NS12placeholders2_6E,@object
	.size		_ZN34_INTERNAL_f718fc8e_4_k_cu_7c3409626thrust24THRUST_300001_SM_1000_NS12placeholders2_6E,(_ZN34_INTERNAL_f718fc8e_4_k_cu_7c3409624cuda3std3__45__cpo4rendE - _ZN34_INTERNAL_f718fc8e_4_k_cu_7c3409626thrust24THRUST_300001_SM_1000_NS12placeholders2_6E)
_ZN34_INTERNAL_f718fc8e_4_k_cu_7c3409626thrust24THRUST_300001_SM_1000_NS12placeholders2_6E:
	.zero		1
	.type		_ZN34_INTERNAL_f718fc8e_4_k_cu_7c3409624cuda3std3__45__cpo4rendE,@object
	.size		_ZN34_INTERNAL_f718fc8e_4_k_cu_7c3409624cuda3std3__45__cpo4rendE,(_ZN34_INTERNAL_f718fc8e_4_k_cu_7c3409624cuda3std6ranges3__45__cpo9iter_swapE - _ZN34_INTERNAL_f718fc8e_4_k_cu_7c3409624cuda3std3__45__cpo4rendE)
_ZN34_INTERNAL_f718fc8e_4_k_cu_7c3409624cuda3std3__45__cpo4rendE:
	.zero		1
	.type		_ZN34_INTERNAL_f718fc8e_4_k_cu_7c3409624cuda3std6ranges3__45__cpo9iter_swapE,@object
	.size		_ZN34_INTERNAL_f718fc8e_4_k_cu_7c3409624cuda3std6ranges3__45__cpo9iter_swapE,(_ZN34_INTERNAL_f718fc8e_4_k_cu_7c3409624cuda3std3__48unexpectE - _ZN34_INTERNAL_f718fc8e_4_k_cu_7c3409624cuda3std6ranges3__45__cpo9iter_swapE)
_ZN34_INTERNAL_f718fc8e_4_k_cu_7c3409624cuda3std6ranges3__45__cpo9iter_swapE:
	.zero		1
	.type		_ZN34_INTERNAL_f718fc8e_4_k_cu_7c3409624cuda3std3__48unexpectE,@object
	.size		_ZN34_INTERNAL_f718fc8e_4_k_cu_7c3409624cuda3std3__48unexpectE,(_ZN34_INTERNAL_f718fc8e_4_k_cu_7c3409626thrust24THRUST_300001_SM_1000_NS8cuda_cub3parE - _ZN34_INTERNAL_f718fc8e_4_k_cu_7c3409624cuda3std3__48unexpectE)
_ZN34_INTERNAL_f718fc8e_4_k_cu_7c3409624cuda3std3__48unexpectE:
	.zero		1
	.type		_ZN34_INTERNAL_f718fc8e_4_k_cu_7c3409626thrust24THRUST_300001_SM_1000_NS8cuda_cub3parE,@object
	.size		_ZN34_INTERNAL_f718fc8e_4_k_cu_7c3409626thrust24THRUST_300001_SM_1000_NS8cuda_cub3parE,(_ZN34_INTERNAL_f718fc8e_4_k_cu_7c3409626thrust24THRUST_300001_SM_1000_NS12placeholders2_4E - _ZN34_INTERNAL_f718fc8e_4_k_cu_7c3409626thrust24THRUST_300001_SM_1000_NS8cuda_cub3parE)
_ZN34_INTERNAL_f718fc8e_4_k_cu_7c3409626thrust24THRUST_300001_SM_1000_NS8cuda_cub3parE:
	.zero		1
	.type		_ZN34_INTERNAL_f718fc8e_4_k_cu_7c3409626thrust24THRUST_300001_SM_1000_NS12placeholders2_4E,@object
	.size		_ZN34_INTERNAL_f718fc8e_4_k_cu_7c3409626thrust24THRUST_300001_SM_1000_NS12placeholders2_4E,(_ZN34_INTERNAL_f718fc8e_4_k_cu_7c3409624cuda3std3__45__cpo4cendE - _ZN34_INTERNAL_f718fc8e_4_k_cu_7c3409626thrust24THRUST_300001_SM_1000_NS12placeholders2_4E)
_ZN34_INTERNAL_f718fc8e_4_k_cu_7c3409626thrust24THRUST_300001_SM_1000_NS12placeholders2_4E:
	.zero		1
	.type		_ZN34_INTERNAL_f718fc8e_4_k_cu_7c3409624cuda3std3__45__cpo4cendE,@object
	.size		_ZN34_INTERNAL_f718fc8e_4_k_cu_7c3409624cuda3std3__45__cpo4cendE,(_ZN34_INTERNAL_f718fc8e_4_k_cu_7c3409624cuda3std6ranges3__45__cpo4cendE - _ZN34_INTERNAL_f718fc8e_4_k_cu_7c3409624cuda3std3__45__cpo4cendE)
_ZN34_INTERNAL_f718fc8e_4_k_cu_7c3409624cuda3std3__45__cpo4cendE:
	.zero		1
	.type		_ZN34_INTERNAL_f718fc8e_4_k_cu_7c3409624cuda3std6ranges3__45__cpo4cendE,@object
	.size		_ZN34_INTERNAL_f718fc8e_4_k_cu_7c3409624cuda3std6ranges3__45__cpo4cendE,(_ZN34_INTERNAL_f718fc8e_4_k_cu_7c3409624cuda3std3__420unreachable_sentinelE - _ZN34_INTERNAL_f718fc8e_4_k_cu_7c3409624cuda3std6ranges3__45__cpo4cendE)
_ZN34_INTERNAL_f718fc8e_4_k_cu_7c3409624cuda3std6ranges3__45__cpo4cendE:
	.zero		1
	.type		_ZN34_INTERNAL_f718fc8e_4_k_cu_7c3409624cuda3std3__420unreachable_sentinelE,@object
	.size		_ZN34_INTERNAL_f718fc8e_4_k_cu_7c3409624cuda3std3__420unreachable_sentinelE,(_ZN34_INTERNAL_f718fc8e_4_k_cu_7c3409624cuda3std6ranges3__45__cpo5ssizeE - _ZN34_INTERNAL_f718fc8e_4_k_cu_7c3409624cuda3std3__420unreachable_sentinelE)
_ZN34_INTERNAL_f718fc8e_4_k_cu_7c3409624cuda3std3__420unreachable_sentinelE:
	.zero		1
	.type		_ZN34_INTERNAL_f718fc8e_4_k_cu_7c3409624cuda3std6ranges3__45__cpo5ssizeE,@object
	.size		_ZN34_INTERNAL_f718fc8e_4_k_cu_7c3409624cuda3std6ranges3__45__cpo5ssizeE,(_ZN34_INTERNAL_f718fc8e_4_k_cu_7c3409626thrust24THRUST_300001_SM_1000_NS12placeholders2_8E - _ZN34_INTERNAL_f718fc8e_4_k_cu_7c3409624cuda3std6ranges3__45__cpo5ssizeE)
_ZN34_INTERNAL_f718fc8e_4_k_cu_7c3409624cuda3std6ranges3__45__cpo5ssizeE:
	.zero		1
	.type		_ZN34_INTERNAL_f718fc8e_4_k_cu_7c3409626thrust24THRUST_300001_SM_1000_NS12placeholders2_8E,@object
	.size		_ZN34_INTERNAL_f718fc8e_4_k_cu_7c3409626thrust24THRUST_300001_SM_1000_NS12placeholders2_8E,(_ZN34_INTERNAL_f718fc8e_4_k_cu_7c3409624cuda3std3__45__cpo5crendE - _ZN34_INTERNAL_f718fc8e_4_k_cu_7c3409626thrust24THRUST_300001_SM_1000_NS12placeholders2_8E)
_ZN34_INTERNAL_f718fc8e_4_k_cu_7c3409626thrust24THRUST_300001_SM_1000_NS12placeholders2_8E:
	.zero		1
	.type		_ZN34_INTERNAL_f718fc8e_4_k_cu_7c3409624cuda3std3__45__cpo5crendE,@object
	.size		_ZN34_INTERNAL_f718fc8e_4_k_cu_7c3409624cuda3std3__45__cpo5crendE,(_ZN34_INTERNAL_f718fc8e_4_k_cu_7c3409624cuda3std6ranges3__45__cpo4prevE - _ZN34_INTERNAL_f718fc8e_4_k_cu_7c3409624cuda3std3__45__cpo5crendE)
_ZN34_INTERNAL_f718fc8e_4_k_cu_7c3409624cuda3std3__45__cpo5crendE:
	.zero		1
	.type		_ZN34_INTERNAL_f718fc8e_4_k_cu_7c3409624cuda3std6ranges3__45__cpo4prevE,@object
	.size		_ZN34_INTERNAL_f718fc8e_4_k_cu_7c3409624cuda3std6ranges3__45__cpo4prevE,(_ZN34_INTERNAL_f718fc8e_4_k_cu_7c3409624cuda3std6ranges3__45__cpo9iter_moveE - _ZN34_INTERNAL_f718fc8e_4_k_cu_7c3409624cuda3std6ranges3__45__cpo4prevE)
_ZN34_INTERNAL_f718fc8e_4_k_cu_7c3409624cuda3std6ranges3__45__cpo4prevE:
	.zero		1
	.type		_ZN34_INTERNAL_f718fc8e_4_k_cu_7c3409624cuda3std6ranges3__45__cpo9iter_moveE,@object
	.size		_ZN34_INTERNAL_f718fc8e_4_k_cu_7c3409624cuda3std6ranges3__45__cpo9iter_moveE,(_ZN34_INTERNAL_f718fc8e_4_k_cu_7c3409626thrust24THRUST_300001_SM_1000_NS6system6detail10sequential3seqE - _ZN34_INTERNAL_f718fc8e_4_k_cu_7c3409624cuda3std6ranges3__45__cpo9iter_moveE)
_ZN34_INTERNAL_f718fc8e_4_k_cu_7c3409624cuda3std6ranges3__45__cpo9iter_moveE:
	.zero		1
	.type		_ZN34_INTERNAL_f718fc8e_4_k_cu_7c3409626thrust24THRUST_300001_SM_1000_NS6system6detail10sequential3seqE,@object
	.size		_ZN34_INTERNAL_f718fc8e_4_k_cu_7c3409626thrust24THRUST_300001_SM_1000_NS6system6detail10sequential3seqE,(.L_31 - _ZN34_INTERNAL_f718fc8e_4_k_cu_7c3409626thrust24THRUST_300001_SM_1000_NS6system6detail10sequential3seqE)
_ZN34_INTERNAL_f718fc8e_4_k_cu_7c3409626thrust24THRUST_300001_SM_1000_NS6system6detail10sequential3seqE:
	.zero		1
.L_31:


//--------------------- .nv.constant0._ZN3cub18CUB_300001_SM_10006detail11EmptyKernelIvEEvv --------------------------
	.section	.nv.constant0._ZN3cub18CUB_300001_SM_10006detail11EmptyKernelIvEEvv,"a",@progbits
	.sectionflags	@""
	.align	4
.nv.constant0._ZN3cub18CUB_300001_SM_10006detail11EmptyKernelIvEEvv:
	.zero		896


//--------------------- .nv.constant0._Z7int_andPiS_ --------------------------
	.section	.nv.constant0._Z7int_andPiS_,"a",@progbits
	.sectionflags	@""
	.align	4
.nv.constant0._Z7int_andPiS_:
	.zero		912


//--------------------- .nv.constant0._Z7int_shfPiS_ --------------------------
	.section	.nv.constant0._Z7int_shfPiS_,"a",@progbits
	.sectionflags	@""
	.align	4
.nv.constant0._Z7int_shfPiS_:
	.zero		912


//--------------------- .nv.constant0._Z7int_modPiS_S_ --------------------------
	.section	.nv.constant0._Z7int_modPiS_S_,"a",@progbits
	.sectionflags	@""
	.align	4
.nv.constant0._Z7int_modPiS_S_:
	.zero		920


//--------------------- .nv.constant0._Z7int_divPiS_S_ --------------------------
	.section	.nv.constant0._Z7int_divPiS_S_,"a",@progbits
	.sectionflags	@""
	.align	4
.nv.constant0._Z7int_divPiS_S_:
	.zero		920


//--------------------- .nv.constant0._Z7int_mulPiS_S_ --------------------------
	.section	.nv.constant0._Z7int_mulPiS_S_,"a",@progbits
	.sectionflags	@""
	.align	4
.nv.constant0._Z7int_mulPiS_S_:
	.zero		920


//--------------------- .nv.constant0._Z7int_addPiS_S_ --------------------------
	.section	.nv.constant0._Z7int_addPiS_S_,"a",@progbits
	.sectionflags	@""
	.align	4
.nv.constant0._Z7int_addPiS_S_:
	.zero		920


//--------------------- .nv.constant0._Z22perform_int_operationsPiS_S_ --------------------------
	.section	.nv.constant0._Z22perform_int_operationsPiS_S_,"a",@progbits
	.sectionflags	@""
	.align	4
.nv.constant0._Z22perform_int_operationsPiS_S_:
	.zero		920


//--------------------- .nv.constant0._Z24perform_float_operationsPfS_S_ --------------------------
	.section	.nv.constant0._Z24perform_float_operationsPfS_S_,"a",@progbits
	.sectionflags	@""
	.align	4
.nv.constant0._Z24perform_float_operationsPfS_S_:
	.zero		920


//--------------------- SYMBOLS --------------------------

	.type		.nv.reservedSmem.offset0,@object
	.size		.nv.reservedSmem.offset0,0x4
